//
// Generated by NVIDIA NVVM Compiler
//
// Compiler Build ID: CL-36424714
// Cuda compilation tools, release 13.0, V13.0.88
// Based on NVVM 20.0.0
//

.version 9.0
.target sm_100
.address_size 64

	// .globl	_Z5solvePfS_i

.visible .entry _Z5solvePfS_i(
	.param .u64 .ptr .align 1 _Z5solvePfS_i_param_0,
	.param .u64 .ptr .align 1 _Z5solvePfS_i_param_1,
	.param .u32 _Z5solvePfS_i_param_2
)
{
	.local .align 4 .b8 	__local_depot0[36];
	.reg .b64 	%SP;
	.reg .b64 	%SPL;
	.reg .pred 	%p<24>;
	.reg .b32 	%r<71>;
	.reg .b32 	%f<140>;
	.reg .b64 	%rd<68>;
	.reg .b64 	%fd<3>;

	mov.u64 	%SPL, __local_depot0;
	ld.param.u32 	%r4, [_Z5solvePfS_i_param_2];
	add.u64 	%rd1, %SPL, 0;
	add.u64 	%rd2, %SPL, 12;
	add.u64 	%rd3, %SPL, 24;
	mov.u32 	%r5, %ntid.x;
	mov.u32 	%r6, %ctaid.x;
	mov.u32 	%r7, %tid.x;
	mad.lo.s32 	%r8, %r5, %r6, %r7;
	setp.ge.s32 	%p1, %r8, %r4;
	@%p1 bra 	$L__BB0_12;
	ld.param.u64 	%rd66, [_Z5solvePfS_i_param_0];
	cvta.to.global.u64 	%rd12, %rd66;
	mov.b32 	%r9, 0;
	st.local.u32 	[%rd3], %r9;
	st.local.u32 	[%rd2], %r9;
	mov.b32 	%r10, 1;
	st.local.u32 	[%rd3+4], %r10;
	st.local.u32 	[%rd2+4], %r10;
	mov.b32 	%r11, 2;
	st.local.u32 	[%rd3+8], %r11;
	st.local.u32 	[%rd2+8], %r11;
	mul.lo.s32 	%r15, %r8, 9;
	mul.wide.s32 	%rd13, %r15, 4;
	add.s64 	%rd4, %rd12, %rd13;
	ld.global.f32 	%f33, [%rd4];
	abs.f32 	%f34, %f33;
	setp.leu.f32 	%p2, %f34, 0f00000000;
	selp.s32 	%r16, -1, 0, %p2;
	selp.f32 	%f35, 0f00000000, %f34, %p2;
	ld.global.f32 	%f36, [%rd4+4];
	abs.f32 	%f37, %f36;
	setp.gt.f32 	%p3, %f37, %f35;
	selp.b32 	%r17, 1, %r16, %p3;
	selp.f32 	%f38, %f37, %f35, %p3;
	ld.global.f32 	%f39, [%rd4+8];
	abs.f32 	%f40, %f39;
	setp.gt.f32 	%p4, %f40, %f38;
	selp.b32 	%r18, 0, %r16, %p4;
	selp.b32 	%r19, 0, %r18, %p3;
	selp.b32 	%r20, 2, %r17, %p4;
	selp.f32 	%f41, %f40, %f38, %p4;
	ld.global.f32 	%f42, [%rd4+12];
	abs.f32 	%f43, %f42;
	setp.gt.f32 	%p5, %f43, %f41;
	selp.b32 	%r21, 0, %r20, %p5;
	selp.f32 	%f44, %f43, %f41, %p5;
	ld.global.f32 	%f45, [%rd4+16];
	abs.f32 	%f46, %f45;
	setp.gt.f32 	%p6, %f46, %f44;
	or.pred  	%p7, %p5, %p6;
	selp.b32 	%r22, 1, %r21, %p6;
	selp.f32 	%f47, %f46, %f44, %p6;
	ld.global.f32 	%f48, [%rd4+20];
	abs.f32 	%f49, %f48;
	setp.gt.f32 	%p9, %f49, %f47;
	selp.b32 	%r23, 1, %r19, %p7;
	selp.b32 	%r24, 1, %r23, %p9;
	selp.b32 	%r25, 2, %r22, %p9;
	selp.f32 	%f50, %f49, %f47, %p9;
	ld.global.f32 	%f51, [%rd4+24];
	abs.f32 	%f52, %f51;
	setp.gt.f32 	%p10, %f52, %f50;
	selp.b32 	%r26, 0, %r25, %p10;
	selp.f32 	%f53, %f52, %f50, %p10;
	ld.global.f32 	%f54, [%rd4+28];
	abs.f32 	%f55, %f54;
	setp.gt.f32 	%p11, %f55, %f53;
	selp.b32 	%r27, 1, %r26, %p11;
	selp.f32 	%f56, %f55, %f53, %p11;
	ld.global.f32 	%f57, [%rd4+32];
	abs.f32 	%f58, %f57;
	setp.gt.f32 	%p12, %f58, %f56;
	selp.b32 	%r28, 2, %r24, %p12;
	selp.b32 	%r29, 2, %r28, %p11;
	selp.b32 	%r30, 2, %r29, %p10;
	selp.b32 	%r31, 2, %r27, %p12;
	mul.wide.s32 	%rd14, %r30, 4;
	add.s64 	%rd15, %rd2, %rd14;
	ld.local.u32 	%r32, [%rd15];
	st.local.u32 	[%rd2], %r32;
	st.local.u32 	[%rd15], %r9;
	mul.lo.s32 	%r33, %r30, 3;
	mul.wide.s32 	%rd16, %r33, 4;
	add.s64 	%rd17, %rd4, %rd16;
	ld.global.f32 	%f59, [%rd17];
	st.global.f32 	[%rd4], %f59;
	st.global.f32 	[%rd17], %f33;
	ld.global.f32 	%f60, [%rd17+4];
	st.global.f32 	[%rd4+4], %f60;
	st.global.f32 	[%rd17+4], %f36;
	ld.global.f32 	%f61, [%rd17+8];
	st.global.f32 	[%rd4+8], %f61;
	st.global.f32 	[%rd17+8], %f39;
	mul.wide.s32 	%rd18, %r31, 4;
	add.s64 	%rd19, %rd3, %rd18;
	ld.local.u32 	%r34, [%rd19];
	st.local.u32 	[%rd3], %r34;
	st.local.u32 	[%rd19], %r9;
	ld.global.f32 	%f62, [%rd4];
	add.s64 	%rd20, %rd4, %rd18;
	ld.global.f32 	%f63, [%rd20];
	st.global.f32 	[%rd4], %f63;
	st.global.f32 	[%rd20], %f62;
	ld.global.f32 	%f64, [%rd4+12];
	add.s32 	%r35, %r31, 3;
	mul.wide.u32 	%rd21, %r35, 4;
	add.s64 	%rd22, %rd4, %rd21;
	ld.global.f32 	%f65, [%rd22];
	st.global.f32 	[%rd4+12], %f65;
	st.global.f32 	[%rd22], %f64;
	ld.global.f32 	%f66, [%rd4+24];
	add.s32 	%r36, %r31, 6;
	mul.wide.u32 	%rd23, %r36, 4;
	add.s64 	%rd24, %rd4, %rd23;
	ld.global.f32 	%f67, [%rd24];
	st.global.f32 	[%rd4+24], %f67;
	st.global.f32 	[%rd24], %f66;
	ld.global.f32 	%f1, [%rd4];
	abs.f32 	%f68, %f1;
	cvt.f64.f32 	%fd1, %f68;
	setp.leu.f64 	%p13, %fd1, 0d37A16C262777579C;
	ld.global.f32 	%f135, [%rd4+16];
	ld.global.f32 	%f134, [%rd4+20];
	ld.global.f32 	%f133, [%rd4+28];
	ld.global.f32 	%f132, [%rd4+32];
	ld.global.f32 	%f131, [%rd4+12];
	ld.global.f32 	%f7, [%rd4+4];
	@%p13 bra 	$L__BB0_3;
	div.rn.f32 	%f131, %f131, %f1;
	st.global.f32 	[%rd4+12], %f131;
	mul.f32 	%f69, %f131, %f7;
	sub.f32 	%f135, %f135, %f69;
	st.global.f32 	[%rd4+16], %f135;
	ld.global.f32 	%f70, [%rd4+8];
	mul.f32 	%f71, %f131, %f70;
	sub.f32 	%f134, %f134, %f71;
	st.global.f32 	[%rd4+20], %f134;
	ld.global.f32 	%f72, [%rd4+24];
	div.rn.f32 	%f73, %f72, %f1;
	st.global.f32 	[%rd4+24], %f73;
	mul.f32 	%f74, %f73, %f7;
	sub.f32 	%f133, %f133, %f74;
	st.global.f32 	[%rd4+28], %f133;
	mul.f32 	%f75, %f73, %f70;
	sub.f32 	%f132, %f132, %f75;
	st.global.f32 	[%rd4+32], %f132;
$L__BB0_3:
	abs.f32 	%f76, %f135;
	setp.gt.f32 	%p14, %f76, 0f00000000;
	selp.b32 	%r37, 1, -1, %p14;
	max.f32 	%f77, %f76, 0f00000000;
	abs.f32 	%f78, %f134;
	setp.gt.f32 	%p15, %f78, %f77;
	selp.b32 	%r38, 1, %r37, %p15;
	selp.b32 	%r39, 2, %r37, %p15;
	selp.f32 	%f79, %f78, %f77, %p15;
	abs.f32 	%f80, %f133;
	setp.gt.f32 	%p16, %f80, %f79;
	selp.b32 	%r40, 1, %r39, %p16;
	selp.f32 	%f81, %f80, %f79, %p16;
	abs.f32 	%f82, %f132;
	setp.gt.f32 	%p17, %f82, %f81;
	selp.b32 	%r41, 2, %r38, %p17;
	selp.b32 	%r42, 2, %r41, %p16;
	selp.b32 	%r43, 2, %r40, %p17;
	ld.local.u32 	%r44, [%rd2+4];
	mul.wide.s32 	%rd25, %r42, 4;
	add.s64 	%rd26, %rd2, %rd25;
	ld.local.u32 	%r45, [%rd26];
	st.local.u32 	[%rd2+4], %r45;
	st.local.u32 	[%rd26], %r44;
	mul.lo.s32 	%r46, %r42, 3;
	mul.wide.s32 	%rd27, %r46, 4;
	add.s64 	%rd28, %rd4, %rd27;
	ld.global.f32 	%f83, [%rd28];
	st.global.f32 	[%rd4+12], %f83;
	st.global.f32 	[%rd28], %f131;
	ld.global.f32 	%f84, [%rd28+4];
	st.global.f32 	[%rd4+16], %f84;
	st.global.f32 	[%rd28+4], %f135;
	ld.global.f32 	%f85, [%rd28+8];
	st.global.f32 	[%rd4+20], %f85;
	st.global.f32 	[%rd28+8], %f134;
	ld.local.u32 	%r47, [%rd3+4];
	mul.wide.s32 	%rd29, %r43, 4;
	add.s64 	%rd30, %rd3, %rd29;
	ld.local.u32 	%r48, [%rd30];
	st.local.u32 	[%rd3+4], %r48;
	st.local.u32 	[%rd30], %r47;
	add.s64 	%rd31, %rd4, %rd29;
	ld.global.f32 	%f86, [%rd31];
	st.global.f32 	[%rd4+4], %f86;
	st.global.f32 	[%rd31], %f7;
	ld.global.f32 	%f87, [%rd4+16];
	add.s32 	%r49, %r43, 3;
	mul.wide.u32 	%rd32, %r49, 4;
	add.s64 	%rd33, %rd4, %rd32;
	ld.global.f32 	%f88, [%rd33];
	st.global.f32 	[%rd4+16], %f88;
	st.global.f32 	[%rd33], %f87;
	ld.global.f32 	%f89, [%rd4+28];
	add.s32 	%r50, %r43, 6;
	mul.wide.u32 	%rd34, %r50, 4;
	add.s64 	%rd35, %rd4, %rd34;
	ld.global.f32 	%f90, [%rd35];
	st.global.f32 	[%rd4+28], %f90;
	st.global.f32 	[%rd35], %f89;
	ld.global.f32 	%f18, [%rd4+16];
	abs.f32 	%f91, %f18;
	cvt.f64.f32 	%fd2, %f91;
	setp.leu.f64 	%p18, %fd2, 0d37A16C262777579C;
	ld.global.f32 	%f137, [%rd4+32];
	ld.global.f32 	%f136, [%rd4+28];
	@%p18 bra 	$L__BB0_5;
	div.rn.f32 	%f136, %f136, %f18;
	st.global.f32 	[%rd4+28], %f136;
	ld.global.f32 	%f92, [%rd4+20];
	mul.f32 	%f93, %f136, %f92;
	sub.f32 	%f137, %f137, %f93;
	st.global.f32 	[%rd4+32], %f137;
$L__BB0_5:
	ld.param.u64 	%rd67, [_Z5solvePfS_i_param_1];
	abs.f32 	%f94, %f137;
	setp.gt.f32 	%p19, %f94, 0f00000000;
	selp.b32 	%r51, 2, -1, %p19;
	ld.local.u32 	%r52, [%rd2+8];
	mul.wide.s32 	%rd36, %r51, 4;
	add.s64 	%rd37, %rd2, %rd36;
	ld.local.u32 	%r53, [%rd37];
	st.local.u32 	[%rd2+8], %r53;
	st.local.u32 	[%rd37], %r52;
	mul.lo.s32 	%r54, %r51, 3;
	ld.global.f32 	%f95, [%rd4+24];
	mul.wide.s32 	%rd38, %r54, 4;
	add.s64 	%rd39, %rd4, %rd38;
	ld.global.f32 	%f96, [%rd39];
	st.global.f32 	[%rd4+24], %f96;
	st.global.f32 	[%rd39], %f95;
	ld.global.f32 	%f97, [%rd39+4];
	st.global.f32 	[%rd4+28], %f97;
	st.global.f32 	[%rd39+4], %f136;
	ld.global.f32 	%f98, [%rd39+8];
	st.global.f32 	[%rd4+32], %f98;
	st.global.f32 	[%rd39+8], %f137;
	ld.local.u32 	%r55, [%rd3+8];
	add.s64 	%rd40, %rd3, %rd36;
	ld.local.u32 	%r56, [%rd40];
	st.local.u32 	[%rd3+8], %r56;
	st.local.u32 	[%rd40], %r55;
	ld.global.f32 	%f99, [%rd4+8];
	shl.b32 	%r57, %r51, 3;
	neg.s32 	%r58, %r57;
	cvt.s64.s32 	%rd41, %r58;
	add.s64 	%rd42, %rd39, %rd41;
	ld.global.f32 	%f100, [%rd42];
	st.global.f32 	[%rd4+8], %f100;
	st.global.f32 	[%rd42], %f99;
	ld.global.f32 	%f101, [%rd4+20];
	add.s32 	%r59, %r51, 3;
	mul.wide.u32 	%rd43, %r59, 4;
	add.s64 	%rd44, %rd4, %rd43;
	ld.global.f32 	%f102, [%rd44];
	st.global.f32 	[%rd4+20], %f102;
	st.global.f32 	[%rd44], %f101;
	ld.global.f32 	%f103, [%rd4+32];
	add.s32 	%r60, %r51, 6;
	mul.wide.u32 	%rd45, %r60, 4;
	add.s64 	%rd46, %rd4, %rd45;
	ld.global.f32 	%f104, [%rd46];
	st.global.f32 	[%rd4+32], %f104;
	st.global.f32 	[%rd46], %f103;
	mul.lo.s32 	%r61, %r8, 3;
	cvta.to.global.u64 	%rd47, %rd67;
	mul.wide.s32 	%rd48, %r61, 4;
	add.s64 	%rd5, %rd47, %rd48;
	ld.local.u32 	%r62, [%rd2];
	mul.wide.s32 	%rd49, %r62, 4;
	add.s64 	%rd50, %rd5, %rd49;
	ld.global.f32 	%f25, [%rd50];
	st.local.f32 	[%rd1], %f25;
	ld.local.u32 	%r63, [%rd2+4];
	mul.wide.s32 	%rd51, %r63, 4;
	add.s64 	%rd52, %rd5, %rd51;
	ld.global.f32 	%f138, [%rd52];
	ld.local.u32 	%r64, [%rd2+8];
	mul.wide.s32 	%rd53, %r64, 4;
	add.s64 	%rd54, %rd5, %rd53;
	ld.global.f32 	%f139, [%rd54];
	st.local.f32 	[%rd1+8], %f139;
	setp.eq.f32 	%p20, %f25, 0f00000000;
	@%p20 bra 	$L__BB0_7;
	ld.global.f32 	%f105, [%rd4+12];
	mul.f32 	%f106, %f105, %f25;
	sub.f32 	%f138, %f138, %f106;
	mov.b32 	%r70, 1;
	bra.uni 	$L__BB0_8;
$L__BB0_7:
	setp.neu.f32 	%p21, %f138, 0f00000000;
	selp.b32 	%r70, 2, 0, %p21;
$L__BB0_8:
	st.local.f32 	[%rd1+4], %f138;
	setp.eq.s32 	%p22, %r70, 0;
	@%p22 bra 	$L__BB0_11;
	add.s32 	%r66, %r70, -1;
	mul.wide.u32 	%rd55, %r70, 4;
	add.s64 	%rd6, %rd4, %rd55;
	ld.global.f32 	%f107, [%rd6+20];
	mul.wide.u32 	%rd56, %r66, 4;
	add.s64 	%rd57, %rd1, %rd56;
	ld.local.f32 	%f108, [%rd57];
	mul.f32 	%f109, %f107, %f108;
	sub.f32 	%f139, %f139, %f109;
	setp.eq.s32 	%p23, %r70, 2;
	@%p23 bra 	$L__BB0_11;
	ld.global.f32 	%f110, [%rd6+24];
	add.s64 	%rd59, %rd1, %rd55;
	ld.local.f32 	%f111, [%rd59];
	mul.f32 	%f112, %f110, %f111;
	sub.f32 	%f139, %f139, %f112;
$L__BB0_11:
	ld.global.f32 	%f113, [%rd4+32];
	div.rn.f32 	%f114, %f139, %f113;
	st.local.f32 	[%rd1+8], %f114;
	ld.global.f32 	%f115, [%rd4+20];
	mul.f32 	%f116, %f115, %f114;
	sub.f32 	%f117, %f138, %f116;
	ld.global.f32 	%f118, [%rd4+16];
	div.rn.f32 	%f119, %f117, %f118;
	st.local.f32 	[%rd1+4], %f119;
	ld.global.f32 	%f120, [%rd4+4];
	mul.f32 	%f121, %f120, %f119;
	sub.f32 	%f122, %f25, %f121;
	ld.global.f32 	%f123, [%rd4+8];
	mul.f32 	%f124, %f123, %f114;
	sub.f32 	%f125, %f122, %f124;
	ld.global.f32 	%f126, [%rd4];
	div.rn.f32 	%f127, %f125, %f126;
	st.local.f32 	[%rd1], %f127;
	ld.local.u32 	%r67, [%rd3];
	mul.wide.s32 	%rd60, %r67, 4;
	add.s64 	%rd61, %rd1, %rd60;
	ld.local.f32 	%f128, [%rd61];
	st.global.f32 	[%rd5], %f128;
	ld.local.u32 	%r68, [%rd3+4];
	mul.wide.s32 	%rd62, %r68, 4;
	add.s64 	%rd63, %rd1, %rd62;
	ld.local.f32 	%f129, [%rd63];
	st.global.f32 	[%rd5+4], %f129;
	ld.local.u32 	%r69, [%rd3+8];
	mul.wide.s32 	%rd64, %r69, 4;
	add.s64 	%rd65, %rd1, %rd64;
	ld.local.f32 	%f130, [%rd65];
	st.global.f32 	[%rd5+8], %f130;
$L__BB0_12:
	ret;

}


// ===== COMPILED SASS (sm_100) =====

	.target	sm_100

	.elftype	@"ET_EXEC"


//--------------------- .note.nv.tkinfo           --------------------------
	.section	.note.nv.tkinfo,"",@"SHT_NOTE"
	.sectionflags	@"SHF_NOTE_NV_TKINFO"
	.tkinfo
        /*0018*/ 	.word	0x00000002
        /*0030*/ 	.string	""
        /*0030*/ 	.string	"ptxas"
        /*0030*/ 	.string	"Cuda compilation tools, release 13.0, V13.0.88"
        /*0030*/ 	.string	"Build cuda_13.0.r13.0/compiler.36424714_0"
        /*0030*/ 	.string	"-arch sm_100 -m 64 "



//--------------------- .note.nv.cuinfo           --------------------------
	.section	.note.nv.cuinfo,"",@"SHT_NOTE"
	.sectionflags	@"SHF_NOTE_NV_CUINFO"
        /*0018*/ 	.short	0x0002
        /*001a*/ 	.short	0x0064
        /*001c*/ 	.short	0x0082
	.zero		2


//--------------------- .nv.info                  --------------------------
	.section	.nv.info,"",@"SHT_CUDA_INFO"
	.align	4


	//----- nvinfo : EIATTR_REGCOUNT
	.align		4
        /*0000*/ 	.byte	0x04, 0x2f
        /*0002*/ 	.short	(.L_1 - .L_0)
	.align		4
.L_0:
        /*0004*/ 	.word	index@(_Z5solvePfS_i)
        /*0008*/ 	.word	0x00000020


	//----- nvinfo : EIATTR_FRAME_SIZE
	.align		4
.L_1:
        /*000c*/ 	.byte	0x04, 0x11
        /*000e*/ 	.short	(.L_3 - .L_2)
	.align		4
.L_2:
        /*0010*/ 	.word	index@($__internal_0_$__cuda_sm3x_div_rn_noftz_f32_slowpath)
        /*0014*/ 	.word	0x00000000


	//----- nvinfo : EIATTR_FRAME_SIZE
	.align		4
.L_3:
        /*0018*/ 	.byte	0x04, 0x11
        /*001a*/ 	.short	(.L_5 - .L_4)
	.align		4
.L_4:
        /*001c*/ 	.word	index@(_Z5solvePfS_i)
        /*0020*/ 	.word	0x00000000


	//----- nvinfo : EIATTR_MIN_STACK_SIZE
	.align		4
.L_5:
        /*0024*/ 	.byte	0x04, 0x12
        /*0026*/ 	.short	(.L_7 - .L_6)
	.align		4
.L_6:
        /*0028*/ 	.word	index@(_Z5solvePfS_i)
        /*002c*/ 	.word	0x00000000
.L_7:


//--------------------- .nv.compat                --------------------------
	.section	.nv.compat,"",@"SHT_CUDA_COMPAT_INFO"
	.align	4
        /*0000*/ 	.byte	0x02, 0x09, 0x00, 0x00, 0x02, 0x02, 0x01, 0x00, 0x02, 0x05, 0x05, 0x00, 0x03, 0x07, 0x01, 0x01
        /*0010*/ 	.byte	0x02, 0x03, 0x00, 0x00, 0x02, 0x06, 0x01, 0x00, 0x04, 0x0b, 0x08, 0x00, 0x01, 0x00, 0x00, 0x00
        /*0020*/ 	.byte	0x00, 0x00, 0x00, 0x00


//--------------------- .nv.info._Z5solvePfS_i    --------------------------
	.section	.nv.info._Z5solvePfS_i,"",@"SHT_CUDA_INFO"
	.sectionflags	@""
	.align	4


	//----- nvinfo : EIATTR_CUDA_API_VERSION
	.align		4
        /*0000*/ 	.byte	0x04, 0x37
        /*0002*/ 	.short	(.L_9 - .L_8)
.L_8:
        /*0004*/ 	.word	0x00000082


	//----- nvinfo : EIATTR_KPARAM_INFO
	.align		4
.L_9:
        /*0008*/ 	.byte	0x04, 0x17
        /*000a*/ 	.short	(.L_11 - .L_10)
.L_10:
        /*000c*/ 	.word	0x00000000
        /*0010*/ 	.short	0x0002
        /*0012*/ 	.short	0x0010
        /*0014*/ 	.byte	0x00, 0xf0, 0x11, 0x00


	//----- nvinfo : EIATTR_KPARAM_INFO
	.align		4
.L_11:
        /*0018*/ 	.byte	0x04, 0x17
        /*001a*/ 	.short	(.L_13 - .L_12)
.L_12:
        /*001c*/ 	.word	0x00000000
        /*0020*/ 	.short	0x0001
        /*0022*/ 	.short	0x0008
        /*0024*/ 	.byte	0x00, 0xf5, 0x21, 0x00


	//----- nvinfo : EIATTR_KPARAM_INFO
	.align		4
.L_13:
        /*0028*/ 	.byte	0x04, 0x17
        /*002a*/ 	.short	(.L_15 - .L_14)
.L_14:
        /*002c*/ 	.word	0x00000000
        /*0030*/ 	.short	0x0000
        /*0032*/ 	.short	0x0000
        /*0034*/ 	.byte	0x00, 0xf5, 0x21, 0x00


	//----- nvinfo : EIATTR_SPARSE_MMA_MASK
	.align		4
.L_15:
        /*0038*/ 	.byte	0x03, 0x50
        /*003a*/ 	.short	0x0000


	//----- nvinfo : EIATTR_MAXREG_COUNT
	.align		4
        /*003c*/ 	.byte	0x03, 0x1b
        /*003e*/ 	.short	0x00ff


	//----- nvinfo : EIATTR_MERCURY_ISA_VERSION
	.align		4
        /*0040*/ 	.byte	0x03, 0x5f
        /*0042*/ 	.short	0x0101


	//----- nvinfo : EIATTR_VRC_CTA_INIT_COUNT
	.align		4
        /*0044*/ 	.byte	0x02, 0x4a
	.zero		1
	.zero		1


	//----- nvinfo : EIATTR_EXIT_INSTR_OFFSETS
	.align		4
        /*0048*/ 	.byte	0x04, 0x1c
        /*004a*/ 	.short	(.L_17 - .L_16)


	//   ....[0]....
.L_16:
        /*004c*/ 	.word	0x00000070


	//   ....[1]....
        /*0050*/ 	.word	0x000024a0


	//----- nvinfo : EIATTR_CRS_STACK_SIZE
	.align		4
.L_17:
        /*0054*/ 	.byte	0x04, 0x1e
        /*0056*/ 	.short	(.L_19 - .L_18)
.L_18:
        /*0058*/ 	.word	0x00000000


	//----- nvinfo : EIATTR_CBANK_PARAM_SIZE
	.align		4
.L_19:
        /*005c*/ 	.byte	0x03, 0x19
        /*005e*/ 	.short	0x0014


	//----- nvinfo : EIATTR_PARAM_CBANK
	.align		4
        /*0060*/ 	.byte	0x04, 0x0a
        /*0062*/ 	.short	(.L_21 - .L_20)
	.align		4
.L_20:
        /*0064*/ 	.word	index@(.nv.constant0._Z5solvePfS_i)
        /*0068*/ 	.short	0x0380
        /*006a*/ 	.short	0x0014


	//----- nvinfo : EIATTR_SW_WAR
	.align		4
.L_21:
        /*006c*/ 	.byte	0x04, 0x36
        /*006e*/ 	.short	(.L_23 - .L_22)
.L_22:
        /*0070*/ 	.word	0x00000008
.L_23:


//--------------------- .nv.callgraph             --------------------------
	.section	.nv.callgraph,"",@"SHT_CUDA_CALLGRAPH"
	.align	4
	.sectionentsize	8
	.align		4
        /*0000*/ 	.word	0x00000000
	.align		4
        /*0004*/ 	.word	0xffffffff
	.align		4
        /*0008*/ 	.word	0x00000000
	.align		4
        /*000c*/ 	.word	0xfffffffe
	.align		4
        /*0010*/ 	.word	0x00000000
	.align		4
        /*0014*/ 	.word	0xfffffffd
	.align		4
        /*0018*/ 	.word	0x00000000
	.align		4
        /*001c*/ 	.word	0xfffffffc


//--------------------- .text._Z5solvePfS_i       --------------------------
	.section	.text._Z5solvePfS_i,"ax",@progbits
	.align	128
        .global         _Z5solvePfS_i
        .type           _Z5solvePfS_i,@function
        .size           _Z5solvePfS_i,(.L_x_30 - _Z5solvePfS_i)
        .other          _Z5solvePfS_i,@"STO_CUDA_ENTRY STV_DEFAULT"
_Z5solvePfS_i:
.text._Z5solvePfS_i:
[----:B------:R-:W0:Y:S01]  /*0000*/  LDC R1, c[0x0][0x37c] ;  /* 0x0000df00ff017b82 */ /* 0x000e220000000800 */
[----:B------:R-:W1:Y:S01]  /*0010*/  S2R R22, SR_CTAID.X ;  /* 0x0000000000167919 */ /* 0x000e620000002500 */
[----:B------:R-:W1:Y:S01]  /*0020*/  LDCU UR4, c[0x0][0x360] ;  /* 0x00006c00ff0477ac */ /* 0x000e620008000800 */
[----:B------:R-:W1:Y:S01]  /*0030*/  S2R R3, SR_TID.X ;  /* 0x0000000000037919 */ /* 0x000e620000002100 */
[----:B------:R-:W2:Y:S01]  /*0040*/  LDCU UR5, c[0x0][0x390] ;  /* 0x00007200ff0577ac */ /* 0x000ea20008000800 */
[----:B-1----:R-:W-:-:S05]  /*0050*/  IMAD R22, R22, UR4, R3 ;  /* 0x0000000416167c24 */ /* 0x002fca000f8e0203 */
[----:B--2---:R-:W-:-:S13]  /*0060*/  ISETP.GE.AND P0, PT, R22, UR5, PT ;  /* 0x0000000516007c0c */ /* 0x004fda000bf06270 */
[----:B0-----:R-:W-:Y:S05]  /*0070*/  @P0 EXIT ;  /* 0x000000000000094d */ /* 0x001fea0003800000 */
[----:B------:R-:W0:Y:S01]  /*0080*/  LDC.64 R14, c[0x0][0x380] ;  /* 0x0000e000ff0e7b82 */ /* 0x000e220000000a00 */
[----:B------:R-:W1:Y:S01]  /*0090*/  LDCU.64 UR6, c[0x0][0x358] ;  /* 0x00006b00ff0677ac */ /* 0x000e620008000a00 */
[----:B------:R-:W-:-:S04]  /*00a0*/  IMAD R3, R22, 0x9, RZ ;  /* 0x0000000916037824 */ /* 0x000fc800078e02ff */
[----:B0-----:R-:W-:-:S05]  /*00b0*/  IMAD.WIDE R14, R3, 0x4, R14 ;  /* 0x00000004030e7825 */ /* 0x001fca00078e020e */
[----:B-1----:R-:W2:Y:S04]  /*00c0*/  LDG.E R11, desc[UR6][R14.64] ;  /* 0x000000060e0b7981 */ /* 0x002ea8000c1e1900 */
[----:B------:R-:W3:Y:S04]  /*00d0*/  LDG.E R5, desc[UR6][R14.64+0x4] ;  /* 0x000004060e057981 */ /* 0x000ee8000c1e1900 */
[----:B------:R-:W4:Y:S04]  /*00e0*/  LDG.E R9, desc[UR6][R14.64+0x8] ;  /* 0x000008060e097981 */ /* 0x000f28000c1e1900 */
[----:B------:R-:W4:Y:S04]  /*00f0*/  LDG.E R7, desc[UR6][R14.64+0xc] ;  /* 0x00000c060e077981 */ /* 0x000f28000c1e1900 */
[----:B------:R-:W4:Y:S04]  /*0100*/  LDG.E R6, desc[UR6][R14.64+0x10] ;  /* 0x000010060e067981 */ /* 0x000f28000c1e1900 */
[----:B------:R-:W4:Y:S04]  /*0110*/  LDG.E R8, desc[UR6][R14.64+0x14] ;  /* 0x000014060e087981 */ /* 0x000f28000c1e1900 */
[----:B------:R-:W4:Y:S04]  /*0120*/  LDG.E R13, desc[UR6][R14.64+0x18] ;  /* 0x000018060e0d7981 */ /* 0x000f28000c1e1900 */
[----:B------:R-:W4:Y:S04]  /*0130*/  LDG.E R2, desc[UR6][R14.64+0x1c] ;  /* 0x00001c060e027981 */ /* 0x000f28000c1e1900 */
[----:B------:R-:W4:Y:S01]  /*0140*/  LDG.E R0, desc[UR6][R14.64+0x20] ;  /* 0x000020060e007981 */ /* 0x000f22000c1e1900 */
[----:B--2---:R-:W-:-:S02]  /*0150*/  FMNMX R4, RZ, |R11|, !PT ;  /* 0x4000000bff047209 */ /* 0x004fc40007800000 */
[----:B------:R-:W-:Y:S02]  /*0160*/  FSETP.GT.AND P4, PT, |R11|, RZ, PT ;  /* 0x000000ff0b00720b */ /* 0x000fe40003f84200 */
[----:B---3--:R-:W-:-:S04]  /*0170*/  FSETP.GT.AND P6, PT, |R5|, R4, PT ;  /* 0x000000040500720b */ /* 0x008fc80003fc4200 */
[----:B------:R-:W-:-:S04]  /*0180*/  FSEL R4, |R5|, R4, P6 ;  /* 0x0000000405047208 */ /* 0x000fc80003000200 */
[----:B----4-:R-:W-:-:S04]  /*0190*/  FSETP.GT.AND P0, PT, |R9|, R4, PT ;  /* 0x000000040900720b */ /* 0x010fc80003f04200 */
[----:B------:R-:W-:-:S04]  /*01a0*/  FSEL R4, |R9|, R4, P0 ;  /* 0x0000000409047208 */ /* 0x000fc80000000200 */
[----:B------:R-:W-:-:S04]  /*01b0*/  FSETP.GT.AND P1, PT, |R7|, R4, PT ;  /* 0x000000040700720b */ /* 0x000fc80003f24200 */
[----:B------:R-:W-:-:S04]  /*01c0*/  FSEL R3, |R7|, R4, P1 ;  /* 0x0000000407037208 */ /* 0x000fc80000800200 */
[----:B------:R-:W-:-:S04]  /*01d0*/  FSETP.GT.AND P2, PT, |R6|, R3, PT ;  /* 0x000000030600720b */ /* 0x000fc80003f44200 */
[----:B------:R-:W-:Y:S02]  /*01e0*/  FSEL R3, |R6|, R3, P2 ;  /* 0x0000000306037208 */ /* 0x000fe40001000200 */
[----:B------:R-:W-:Y:S02]  /*01f0*/  SEL R6, RZ, 0xffffffff, P4 ;  /* 0xffffffffff067807 */ /* 0x000fe40002000000 */
[CC--:B------:R-:W-:Y:S02]  /*0200*/  FSETP.GT.AND P3, PT, |R8|.reuse, R3.reuse, PT ;  /* 0x000000030800720b */ /* 0x0c0fe40003f64200 */
[----:B------:R-:W-:Y:S02]  /*0210*/  FSETP.GT.OR P5, PT, |R7|, R4, P2 ;  /* 0x000000040700720b */ /* 0x000fe400017a4600 */
[----:B------:R-:W-:Y:S02]  /*0220*/  FSEL R8, |R8|, R3, P3 ;  /* 0x0000000308087208 */ /* 0x000fe40001800200 */
[----:B------:R-:W-:-:S02]  /*0230*/  SEL R3, R6, RZ, !P0 ;  /* 0x000000ff06037207 */ /* 0x000fc40004000000 */
[CC--:B------:R-:W-:Y:S02]  /*0240*/  FSETP.GT.AND P4, PT, |R13|.reuse, R8.reuse, PT ;  /* 0x000000080d00720b */ /* 0x0c0fe40003f84200 */
[----:B------:R-:W-:Y:S02]  /*0250*/  SEL R6, R6, 0x1, !P6 ;  /* 0x0000000106067807 */ /* 0x000fe40007000000 */
[----:B------:R-:W-:Y:S02]  /*0260*/  FSEL R13, |R13|, R8, P4 ;  /* 0x000000080d0d7208 */ /* 0x000fe40002000200 */
[----:B------:R-:W-:Y:S02]  /*0270*/  SEL R3, R3, RZ, !P6 ;  /* 0x000000ff03037207 */ /* 0x000fe40007000000 */
[----:B------:R-:W-:Y:S02]  /*0280*/  FSETP.GT.AND P6, PT, |R2|, R13, PT ;  /* 0x0000000d0200720b */ /* 0x000fe40003fc4200 */
[----:B------:R-:W-:-:S02]  /*0290*/  SEL R3, R3, 0x1, !P5 ;  /* 0x0000000103037807 */ /* 0x000fc40006800000 */
[----:B------:R-:W-:Y:S02]  /*02a0*/  FSEL R13, |R2|, R13, P6 ;  /* 0x0000000d020d7208 */ /* 0x000fe40003000200 */
[----:B------:R-:W-:Y:S02]  /*02b0*/  SEL R3, R3, 0x1, !P3 ;  /* 0x0000000103037807 */ /* 0x000fe40005800000 */
[----:B------:R-:W-:-:S04]  /*02c0*/  FSETP.GT.AND P5, PT, |R0|, R13, PT ;  /* 0x0000000d0000720b */ /* 0x000fc80003fa4200 */
[----:B------:R-:W-:-:S04]  /*02d0*/  SEL R3, R3, 0x2, !P5 ;  /* 0x0000000203037807 */ /* 0x000fc80006800000 */
[----:B------:R-:W-:-:S04]  /*02e0*/  SEL R3, R3, 0x2, !P6 ;  /* 0x0000000203037807 */ /* 0x000fc80007000000 */
[----:B------:R-:W-:-:S05]  /*02f0*/  SEL R4, R3, 0x2, !P4 ;  /* 0x0000000203047807 */ /* 0x000fca0006000000 */
[----:B------:R-:W-:-:S04]  /*0300*/  IMAD R3, R4, 0x3, RZ ;  /* 0x0000000304037824 */ /* 0x000fc800078e02ff */
[----:B------:R-:W-:-:S05]  /*0310*/  IMAD.WIDE R2, R3, 0x4, R14 ;  /* 0x0000000403027825 */ /* 0x000fca00078e020e */
[----:B------:R-:W2:Y:S04]  /*0320*/  LDG.E R7, desc[UR6][R2.64] ;  /* 0x0000000602077981 */ /* 0x000ea8000c1e1900 */
[----:B--2---:R0:W-:Y:S04]  /*0330*/  STG.E desc[UR6][R14.64], R7 ;  /* 0x000000070e007986 */ /* 0x0041e8000c101906 */
[----:B------:R-:W2:Y:S04]  /*0340*/  LDG.E R21, desc[UR6][R2.64+0x4] ;  /* 0x0000040602157981 */ /* 0x000ea8000c1e1900 */
[----:B------:R-:W-:Y:S01]  /*0350*/  STG.E desc[UR6][R2.64], R11 ;  /* 0x0000000b02007986 */ /* 0x000fe2000c101906 */
[----:B------:R-:W-:-:S04]  /*0360*/  SEL R6, R6, 0x2, !P0 ;  /* 0x0000000206067807 */ /* 0x000fc80004000000 */
[----:B------:R-:W-:-:S04]  /*0370*/  SEL R6, R6, RZ, !P1 ;  /* 0x000000ff06067207 */ /* 0x000fc80004800000 */
[----:B------:R-:W-:-:S04]  /*0380*/  SEL R6, R6, 0x1, !P2 ;  /* 0x0000000106067807 */ /* 0x000fc80005000000 */
[----:B------:R-:W-:Y:S01]  /*0390*/  SEL R6, R6, 0x2, !P3 ;  /* 0x0000000206067807 */ /* 0x000fe20005800000 */
[----:B--2---:R1:W-:Y:S04]  /*03a0*/  STG.E desc[UR6][R14.64+0x4], R21 ;  /* 0x000004150e007986 */ /* 0x0043e8000c101906 */
[----:B------:R-:W2:Y:S01]  /*03b0*/  LDG.E R23, desc[UR6][R2.64+0x8] ;  /* 0x0000080602177981 */ /* 0x000ea2000c1e1900 */
[----:B------:R-:W-:-:S03]  /*03c0*/  SEL R6, R6, RZ, !P4 ;  /* 0x000000ff06067207 */ /* 0x000fc60006000000 */
[----:B------:R-:W-:Y:S01]  /*03d0*/  STG.E desc[UR6][R2.64+0x4], R5 ;  /* 0x0000040502007986 */ /* 0x000fe2000c101906 */
[----:B------:R-:W-:-:S04]  /*03e0*/  SEL R6, R6, 0x1, !P6 ;  /* 0x0000000106067807 */ /* 0x000fc80007000000 */
[----:B------:R-:W-:-:S05]  /*03f0*/  SEL R13, R6, 0x2, !P5 ;  /* 0x00000002060d7807 */ /* 0x000fca0006800000 */
[C---:B0-----:R-:W-:Y:S01]  /*0400*/  IMAD.WIDE R6, R13.reuse, 0x4, R14 ;  /* 0x000000040d067825 */ /* 0x041fe200078e020e */
[----:B--2---:R-:W-:Y:S04]  /*0410*/  STG.E desc[UR6][R14.64+0x8], R23 ;  /* 0x000008170e007986 */ /* 0x004fe8000c101906 */
[----:B------:R0:W-:Y:S04]  /*0420*/  STG.E desc[UR6][R2.64+0x8], R9 ;  /* 0x0000080902007986 */ /* 0x0001e8000c101906 */
[----:B------:R-:W2:Y:S04]  /*0430*/  LDG.E R25, desc[UR6][R6.64] ;  /* 0x0000000606197981 */ /* 0x000ea8000c1e1900 */
[----:B-1----:R-:W3:Y:S01]  /*0440*/  LDG.E R21, desc[UR6][R14.64] ;  /* 0x000000060e157981 */ /* 0x002ee2000c1e1900 */
[----:B------:R-:W-:-:S04]  /*0450*/  VIADD R11, R13, 0x3 ;  /* 0x000000030d0b7836 */ /* 0x000fc80000000000 */
[----:B------:R-:W-:Y:S01]  /*0460*/  IMAD.WIDE.U32 R10, R11, 0x4, R14 ;  /* 0x000000040b0a7825 */ /* 0x000fe200078e000e */
[----:B--2---:R1:W-:Y:S04]  /*0470*/  STG.E desc[UR6][R14.64], R25 ;  /* 0x000000190e007986 */ /* 0x0043e8000c101906 */
[----:B---3--:R2:W-:Y:S04]  /*0480*/  STG.E desc[UR6][R6.64], R21 ;  /* 0x0000001506007986 */ /* 0x0085e8000c101906 */
[----:B------:R-:W3:Y:S04]  /*0490*/  LDG.E R0, desc[UR6][R10.64] ;  /* 0x000000060a007981 */ /* 0x000ee8000c1e1900 */
[----:B------:R-:W4:Y:S01]  /*04a0*/  LDG.E R8, desc[UR6][R14.64+0xc] ;  /* 0x00000c060e087981 */ /* 0x000f22000c1e1900 */
[----:B------:R-:W-:-:S04]  /*04b0*/  VIADD R29, R13, 0x6 ;  /* 0x000000060d1d7836 */ /* 0x000fc80000000000 */
[----:B------:R-:W-:Y:S01]  /*04c0*/  IMAD.WIDE.U32 R28, R29, 0x4, R14 ;  /* 0x000000041d1c7825 */ /* 0x000fe200078e000e */
[----:B---3--:R3:W-:Y:S04]  /*04d0*/  STG.E desc[UR6][R14.64+0xc], R0 ;  /* 0x00000c000e007986 */ /* 0x0087e8000c101906 */
[----:B----4-:R-:W-:Y:S04]  /*04e0*/  STG.E desc[UR6][R10.64], R8 ;  /* 0x000000080a007986 */ /* 0x010fe8000c101906 */
[----:B0-----:R-:W4:Y:S04]  /*04f0*/  LDG.E R9, desc[UR6][R28.64] ;  /* 0x000000061c097981 */ /* 0x001f28000c1e1900 */
[----:B------:R-:W2:Y:S01]  /*0500*/  LDG.E R5, desc[UR6][R14.64+0x18] ;  /* 0x000018060e057981 */ /* 0x000ea2000c1e1900 */
[----:B------:R-:W-:-:S02]  /*0510*/  UMOV UR4, 0xc ;  /* 0x0000000c00047882 */ /* 0x000fc40000000000 */
[----:B------:R-:W-:-:S04]  /*0520*/  LEA R4, R4, UR4, 0x2 ;  /* 0x0000000404047c11 */ /* 0x000fc8000f8e10ff */
[C---:B------:R-:W-:Y:S02]  /*0530*/  ISETP.EQ.AND P5, PT, R4.reuse, RZ, PT ;  /* 0x000000ff0400720c */ /* 0x040fe40003fa2270 */
[C---:B------:R-:W-:Y:S02]  /*0540*/  ISETP.EQ.AND P2, PT, R4.reuse, 0x4, PT ;  /* 0x000000040400780c */ /* 0x040fe40003f42270 */
[C---:B------:R-:W-:Y:S02]  /*0550*/  ISETP.EQ.AND P1, PT, R4.reuse, 0x8, PT ;  /* 0x000000080400780c */ /* 0x040fe40003f22270 */
[C---:B------:R-:W-:Y:S02]  /*0560*/  ISETP.EQ.AND P6, PT, R4.reuse, 0xc, PT ;  /* 0x0000000c0400780c */ /* 0x040fe40003fc2270 */
[C---:B------:R-:W-:Y:S02]  /*0570*/  ISETP.EQ.AND P4, PT, R4.reuse, 0x10, PT ;  /* 0x000000100400780c */ /* 0x040fe40003f82270 */
[----:B------:R-:W-:-:S02]  /*0580*/  ISETP.EQ.AND P3, PT, R4, 0x14, PT ;  /* 0x000000140400780c */ /* 0x000fc40003f62270 */
[C---:B------:R-:W-:Y:S01]  /*0590*/  ISETP.EQ.AND P0, PT, R4.reuse, 0x18, PT ;  /* 0x000000180400780c */ /* 0x040fe20003f02270 */
[--C-:B------:R-:W-:Y:S01]  /*05a0*/  @P5 IMAD.MOV.U32 R16, RZ, RZ, R1.reuse ;  /* 0x000000ffff105224 */ /* 0x100fe200078e0001 */
[----:B----4-:R0:W-:Y:S04]  /*05b0*/  STG.E desc[UR6][R14.64+0x18], R9 ;  /* 0x000018090e007986 */ /* 0x0101e8000c101906 */
[----:B--2---:R2:W-:Y:S04]  /*05c0*/  STG.E desc[UR6][R28.64], R5 ;  /* 0x000000051c007986 */ /* 0x0045e8000c101906 */
[----:B------:R-:W2:Y:S04]  /*05d0*/  LDG.E R3, desc[UR6][R14.64] ;  /* 0x000000060e037981 */ /* 0x000ea8000c1e1900 */
[----:B------:R4:W5:Y:S04]  /*05e0*/  LDG.E R27, desc[UR6][R14.64+0x10] ;  /* 0x000010060e1b7981 */ /* 0x000968000c1e1900 */
[----:B-1----:R4:W5:Y:S04]  /*05f0*/  LDG.E R25, desc[UR6][R14.64+0x14] ;  /* 0x000014060e197981 */ /* 0x002968000c1e1900 */
[----:B------:R4:W5:Y:S04]  /*0600*/  LDG.E R23, desc[UR6][R14.64+0x1c] ;  /* 0x00001c060e177981 */ /* 0x000968000c1e1900 */
[----:B------:R4:W5:Y:S04]  /*0610*/  LDG.E R21, desc[UR6][R14.64+0x20] ;  /* 0x000020060e157981 */ /* 0x000968000c1e1900 */
[----:B---3--:R4:W5:Y:S04]  /*0620*/  LDG.E R0, desc[UR6][R14.64+0xc] ;  /* 0x00000c060e007981 */ /* 0x008968000c1e1900 */
[----:B------:R4:W5:Y:S01]  /*0630*/  LDG.E R20, desc[UR6][R14.64+0x4] ;  /* 0x000004060e147981 */ /* 0x000962000c1e1900 */
[--C-:B------:R-:W-:Y:S01]  /*0640*/  @P2 IMAD.MOV.U32 R16, RZ, RZ, R1.reuse ;  /* 0x000000ffff102224 */ /* 0x100fe200078e0001 */
[----:B------:R-:W-:Y:S01]  /*0650*/  @P1 MOV R17, RZ ;  /* 0x000000ff00111202 */ /* 0x000fe20000000f00 */
[----:B------:R-:W-:Y:S01]  /*0660*/  IMAD.SHL.U32 R2, R13, 0x4, RZ ;  /* 0x000000040d027824 */ /* 0x000fe200078e00ff */
[----:B------:R-:W-:Y:S01]  /*0670*/  UMOV UR4, URZ ;  /* 0x000000ff00047c82 */ /* 0x000fe20008000000 */
[----:B------:R-:W-:Y:S01]  /*0680*/  @P1 IMAD.MOV.U32 R16, RZ, RZ, R1 ;  /* 0x000000ffff101224 */ /* 0x000fe200078e0001 */
[----:B------:R-:W-:Y:S01]  /*0690*/  @P6 MOV R16, RZ ;  /* 0x000000ff00106202 */ /* 0x000fe20000000f00 */
[----:B------:R-:W-:Y:S01]  /*06a0*/  @P4 IMAD.MOV.U32 R16, RZ, RZ, 0x1 ;  /* 0x00000001ff104424 */ /* 0x000fe200078e00ff */
[----:B------:R-:W-:Y:S01]  /*06b0*/  ISETP.EQ.AND P1, PT, R4, 0x20, PT ;  /* 0x000000200400780c */ /* 0x000fe20003f22270 */
[----:B------:R-:W-:Y:S01]  /*06c0*/  @P2 IMAD.MOV.U32 R18, RZ, RZ, RZ ;  /* 0x000000ffff122224 */ /* 0x000fe200078e00ff */
[----:B------:R-:W-:Y:S01]  /*06d0*/  ISETP.EQ.AND P2, PT, R2, -0x18, PT ;  /* 0xffffffe80200780c */ /* 0x000fe20003f42270 */
[----:B------:R-:W-:Y:S01]  /*06e0*/  @P3 IMAD.MOV.U32 R16, RZ, RZ, 0x2 ;  /* 0x00000002ff103424 */ /* 0x000fe200078e00ff */
[----:B------:R-:W-:Y:S01]  /*06f0*/  UMOV UR5, 0x37a16c26 ;  /* 0x37a16c2600057882 */ /* 0x000fe20000000000 */
[----:B------:R-:W-:Y:S01]  /*0700*/  @P5 IMAD.MOV.U32 R19, RZ, RZ, RZ ;  /* 0x000000ffff135224 */ /* 0x000fe200078e00ff */
[----:B------:R-:W-:Y:S01]  /*0710*/  ISETP.EQ.AND P5, PT, R4, 0x1c, PT ;  /* 0x0000001c0400780c */ /* 0x000fe20003fa2270 */
[----:B------:R-:W-:Y:S01]  /*0720*/  @P0 IMAD.MOV.U32 R16, RZ, RZ, RZ ;  /* 0x000000ffff100224 */ /* 0x000fe200078e00ff */
[----:B------:R-:W-:Y:S01]  /*0730*/  ISETP.EQ.AND P0, PT, R2, -0x14, PT ;  /* 0xffffffec0200780c */ /* 0x000fe20003f02270 */
[----:B------:R-:W-:Y:S01]  /*0740*/  IMAD.MOV.U32 R13, RZ, RZ, 0x1 ;  /* 0x00000001ff0d7424 */ /* 0x000fe200078e00ff */
[----:B------:R-:W-:Y:S01]  /*0750*/  BSSY.RECONVERGENT B0, `(.L_x_0) ;  /* 0x0000050000007945 */ /* 0x000fe20003800200 */
[----:B------:R-:W-:-:S02]  /*0760*/  IMAD.MOV.U32 R12, RZ, RZ, 0x1 ;  /* 0x00000001ff0c7424 */ /* 0x000fc400078e00ff */
[----:B------:R-:W-:Y:S01]  /*0770*/  @P4 IMAD.MOV.U32 R12, RZ, RZ, RZ ;  /* 0x000000ffff0c4224 */ /* 0x000fe200078e00ff */
[C---:B------:R-:W-:Y:S01]  /*0780*/  ISETP.EQ.AND P4, PT, R2.reuse, RZ, PT ;  /* 0x000000ff0200720c */ /* 0x040fe20003f82270 */
[----:B0-----:R-:W-:Y:S02]  /*0790*/  @P2 IMAD.MOV.U32 R9, RZ, RZ, R19 ;  /* 0x000000ffff092224 */ /* 0x001fe400078e0013 */
[----:B------:R-:W-:Y:S01]  /*07a0*/  @P2 IMAD.MOV.U32 R19, RZ, RZ, RZ ;  /* 0x000000ffff132224 */ /* 0x000fe200078e00ff */
[C---:B------:R-:W-:Y:S01]  /*07b0*/  ISETP.EQ.AND P2, PT, R2.reuse, -0x10, PT ;  /* 0xfffffff00200780c */ /* 0x040fe20003f42270 */
[----:B------:R-:W-:Y:S01]  /*07c0*/  @P5 IMAD.MOV.U32 R16, RZ, RZ, 0x1 ;  /* 0x00000001ff105424 */ /* 0x000fe200078e00ff */
[----:B------:R-:W-:Y:S01]  /*07d0*/  @P5 MOV R13, RZ ;  /* 0x000000ff000d5202 */ /* 0x000fe20000000f00 */
[----:B------:R-:W-:Y:S01]  /*07e0*/  @P1 IMAD.MOV.U32 R16, RZ, RZ, 0x2 ;  /* 0x00000002ff101424 */ /* 0x000fe200078e00ff */
[----:B------:R-:W-:Y:S01]  /*07f0*/  @P0 MOV R9, R18 ;  /* 0x0000001200090202 */ /* 0x000fe20000000f00 */
[----:B------:R-:W-:Y:S01]  /*0800*/  @P0 IMAD.MOV.U32 R18, RZ, RZ, RZ ;  /* 0x000000ffff120224 */ /* 0x000fe200078e00ff */
[C---:B------:R-:W-:Y:S01]  /*0810*/  ISETP.EQ.AND P0, PT, R2.reuse, -0xc, PT ;  /* 0xfffffff40200780c */ /* 0x040fe20003f02270 */
[----:B------:R-:W-:Y:S01]  /*0820*/  @P6 IMAD.MOV.U32 R16, RZ, RZ, RZ ;  /* 0x000000ffff106224 */ /* 0x000fe200078e00ff */
[C---:B------:R-:W-:Y:S01]  /*0830*/  ISETP.EQ.AND P6, PT, R2.reuse, -0x8, PT ;  /* 0xfffffff80200780c */ /* 0x040fe20003fc2270 */
[----:B------:R-:W-:Y:S01]  /*0840*/  IMAD.MOV.U32 R10, RZ, RZ, 0x2 ;  /* 0x00000002ff0a7424 */ /* 0x000fe200078e00ff */
[C---:B------:R-:W-:Y:S01]  /*0850*/  ISETP.EQ.AND P5, PT, R2.reuse, -0x4, PT ;  /* 0xfffffffc0200780c */ /* 0x040fe20003fa2270 */
[----:B------:R-:W-:Y:S01]  /*0860*/  IMAD.MOV.U32 R11, RZ, RZ, 0x2 ;  /* 0x00000002ff0b7424 */ /* 0x000fe200078e00ff */
[----:B------:R-:W-:Y:S01]  /*0870*/  @P3 MOV R10, RZ ;  /* 0x000000ff000a3202 */ /* 0x000fe20000000f00 */
[----:B------:R-:W-:Y:S01]  /*0880*/  @P2 IMAD.MOV.U32 R9, RZ, RZ, R17 ;  /* 0x000000ffff092224 */ /* 0x000fe200078e0011 */
[----:B------:R-:W-:Y:S01]  /*0890*/  ISETP.EQ.AND P3, PT, R2, 0x8, PT ;  /* 0x000000080200780c */ /* 0x000fe20003f62270 */
[----:B------:R-:W-:-:S02]  /*08a0*/  @P2 IMAD.MOV.U32 R17, RZ, RZ, RZ ;  /* 0x000000ffff112224 */ /* 0x000fc400078e00ff */
[----:B------:R-:W-:Y:S01]  /*08b0*/  @P1 IMAD.MOV.U32 R11, RZ, RZ, RZ ;  /* 0x000000ffff0b1224 */ /* 0x000fe200078e00ff */
[----:B------:R-:W-:Y:S01]  /*08c0*/  ISETP.EQ.AND P1, PT, R2, 0x4, PT ;  /* 0x000000040200780c */ /* 0x000fe20003f22270 */
[----:B------:R-:W-:Y:S02]  /*08d0*/  @P0 IMAD.MOV.U32 R9, RZ, RZ, R16 ;  /* 0x000000ffff090224 */ /* 0x000fe400078e0010 */
[----:B------:R-:W-:Y:S02]  /*08e0*/  @P6 IMAD.MOV.U32 R9, RZ, RZ, R12 ;  /* 0x000000ffff096224 */ /* 0x000fe400078e000c */
[----:B------:R-:W-:Y:S02]  /*08f0*/  @P5 IMAD.MOV.U32 R9, RZ, RZ, R10 ;  /* 0x000000ffff095224 */ /* 0x000fe400078e000a */
[----:B------:R-:W-:Y:S01]  /*0900*/  @P4 IMAD.U32 R9, RZ, RZ, UR4 ;  /* 0x00000004ff094e24 */ /* 0x000fe2000f8e00ff */
[----:B------:R-:W-:Y:S01]  /*0910*/  UMOV UR4, 0x2777579c ;  /* 0x2777579c00047882 */ /* 0x000fe20000000000 */
[----:B------:R-:W-:-:S02]  /*0920*/  @P0 IMAD.MOV.U32 R16, RZ, RZ, RZ ;  /* 0x000000ffff100224 */ /* 0x000fc400078e00ff */
[----:B------:R-:W-:Y:S02]  /*0930*/  @P6 IMAD.MOV.U32 R12, RZ, RZ, RZ ;  /* 0x000000ffff0c6224 */ /* 0x000fe400078e00ff */
[----:B------:R-:W-:Y:S01]  /*0940*/  @P1 IMAD.MOV.U32 R9, RZ, RZ, R13 ;  /* 0x000000ffff091224 */ /* 0x000fe200078e000d */
[----:B------:R-:W-:Y:S01]  /*0950*/  @P3 MOV R9, R11 ;  /* 0x0000000b00093202 */ /* 0x000fe20000000f00 */
[----:B------:R-:W-:Y:S01]  /*0960*/  @P5 IMAD.MOV.U32 R10, RZ, RZ, RZ ;  /* 0x000000ffff0a5224 */ /* 0x000fe200078e00ff */
[----:B------:R-:W-:Y:S01]  /*0970*/  @P4 MOV R9, RZ ;  /* 0x000000ff00094202 */ /* 0x000fe20000000f00 */
[----:B------:R-:W-:Y:S02]  /*0980*/  @P1 IMAD.MOV.U32 R13, RZ, RZ, RZ ;  /* 0x000000ffff0d1224 */ /* 0x000fe400078e00ff */
[----:B------:R-:W-:Y:S01]  /*0990*/  @P3 IMAD.MOV.U32 R11, RZ, RZ, RZ ;  /* 0x000000ffff0b3224 */ /* 0x000fe200078e00ff */
[----:B--2---:R-:W0:Y:S02]  /*09a0*/  F2F.F64.F32 R4, |R3| ;  /* 0x4000000300047310 */ /* 0x004e240000201800 */
[----:B0-----:R-:W-:-:S14]  /*09b0*/  DSETP.GT.AND P2, PT, R4, UR4, PT ;  /* 0x0000000404007e2a */ /* 0x001fdc000bf44000 */
[----:B----4-:R-:W-:Y:S05]  /*09c0*/  @!P2 BRA `(.L_x_1) ;  /* 0x0000000000a0a947 */ /* 0x010fea0003800000 */
[----:B------:R-:W0:Y:S01]  /*09d0*/  MUFU.RCP R2, R3 ;  /* 0x0000000300027308 */ /* 0x000e220000001000 */
[----:B------:R-:W-:Y:S07]  /*09e0*/  BSSY.RECONVERGENT B1, `(.L_x_2) ;  /* 0x000000b000017945 */ /* 0x000fee0003800200 */
[----:B-----5:R-:W1:Y:S01]  /*09f0*/  FCHK P0, R0, R3 ;  /* 0x0000000300007302 */ /* 0x020e620000000000 */
[----:B0-----:R-:W-:-:S04]  /*0a00*/  FFMA R5, -R3, R2, 1 ;  /* 0x3f80000003057423 */ /* 0x001fc80000000102 */
[----:B------:R-:W-:-:S04]  /*0a10*/  FFMA R5, R2, R5, R2 ;  /* 0x0000000502057223 */ /* 0x000fc80000000002 */
[----:B------:R-:W-:-:S04]  /*0a20*/  FFMA R2, R0, R5, RZ ;  /* 0x0000000500027223 */ /* 0x000fc800000000ff */
[----:B------:R-:W-:-:S04]  /*0a30*/  FFMA R4, -R3, R2, R0 ;  /* 0x0000000203047223 */ /* 0x000fc80000000100 */
[----:B------:R-:W-:Y:S01]  /*0a40*/  FFMA R2, R5, R4, R2 ;  /* 0x0000000405027223 */ /* 0x000fe20000000002 */
[----:B-1----:R-:W-:Y:S06]  /*0a50*/  @!P0 BRA `(.L_x_3) ;  /* 0x00000000000c8947 */ /* 0x002fec0003800000 */
[----:B------:R-:W-:Y:S01]  /*0a60*/  IMAD.MOV.U32 R2, RZ, RZ, R0 ;  /* 0x000000ffff027224 */ /* 0x000fe200078e0000 */
[----:B------:R-:W-:-:S07]  /*0a70*/  MOV R24, 0xa90 ;  /* 0x00000a9000187802 */ /* 0x000fce0000000f00 */
[----:B------:R-:W-:Y:S05]  /*0a80*/  CALL.REL.NOINC `($__internal_0_$__cuda_sm3x_div_rn_noftz_f32_slowpath) ;  /* 0x0000001800887944 */ /* 0x000fea0003c00000 */
.L_x_3:
[----:B------:R-:W-:Y:S05]  /*0a90*/  BSYNC.RECONVERGENT B1 ;  /* 0x0000000000017941 */ /* 0x000fea0003800200 */
.L_x_2:
[----:B------:R-:W2:Y:S04]  /*0aa0*/  LDG.E R8, desc[UR6][R14.64+0x8] ;  /* 0x000008060e087981 */ /* 0x000ea8000c1e1900 */
[----:B------:R-:W3:Y:S01]  /*0ab0*/  LDG.E R4, desc[UR6][R14.64+0x18] ;  /* 0x000018060e047981 */ /* 0x000ee2000c1e1900 */
[----:B------:R-:W0:Y:S01]  /*0ac0*/  MUFU.RCP R0, R3 ;  /* 0x0000000300007308 */ /* 0x000e220000001000 */
[----:B------:R-:W-:Y:S01]  /*0ad0*/  FFMA R27, R20, -R2, R27 ;  /* 0x80000002141b7223 */ /* 0x000fe2000000001b */
[----:B------:R-:W-:Y:S01]  /*0ae0*/  BSSY.RECONVERGENT B1, `(.L_x_4) ;  /* 0x0000011000017945 */ /* 0x000fe20003800200 */
[----:B------:R1:W-:Y:S04]  /*0af0*/  STG.E desc[UR6][R14.64+0xc], R2 ;  /* 0x00000c020e007986 */ /* 0x0003e8000c101906 */
[----:B------:R1:W-:Y:S01]  /*0b00*/  STG.E desc[UR6][R14.64+0x10], R27 ;  /* 0x0000101b0e007986 */ /* 0x0003e2000c101906 */
[----:B0-----:R-:W-:-:S04]  /*0b10*/  FFMA R5, -R3, R0, 1 ;  /* 0x3f80000003057423 */ /* 0x001fc80000000100 */
[----:B------:R-:W-:Y:S01]  /*0b20*/  FFMA R0, R0, R5, R0 ;  /* 0x0000000500007223 */ /* 0x000fe20000000000 */
[----:B--2---:R-:W-:Y:S01]  /*0b30*/  FFMA R25, R8, -R2, R25 ;  /* 0x8000000208197223 */ /* 0x004fe20000000019 */
[----:B---3--:R-:W0:Y:S04]  /*0b40*/  FCHK P0, R4, R3 ;  /* 0x0000000304007302 */ /* 0x008e280000000000 */
[----:B------:R1:W-:Y:S01]  /*0b50*/  STG.E desc[UR6][R14.64+0x14], R25 ;  /* 0x000014190e007986 */ /* 0x0003e2000c101906 */
[----:B------:R-:W-:-:S04]  /*0b60*/  FFMA R5, R0, R4, RZ ;  /* 0x0000000400057223 */ /* 0x000fc800000000ff */
[----:B------:R-:W-:-:S04]  /*0b70*/  FFMA R6, -R3, R5, R4 ;  /* 0x0000000503067223 */ /* 0x000fc80000000104 */
[----:B------:R-:W-:Y:S01]  /*0b80*/  FFMA R5, R0, R6, R5 ;  /* 0x0000000600057223 */ /* 0x000fe20000000005 */
[----:B------:R-:W-:Y:S01]  /*0b90*/  IMAD.MOV.U32 R0, RZ, RZ, R2 ;  /* 0x000000ffff007224 */ /* 0x000fe200078e0002 */
[----:B01----:R-:W-:Y:S06]  /*0ba0*/  @!P0 BRA `(.L_x_5) ;  /* 0x0000000000108947 */ /* 0x003fec0003800000 */
[----:B------:R-:W-:Y:S01]  /*0bb0*/  IMAD.MOV.U32 R2, RZ, RZ, R4 ;  /* 0x000000ffff027224 */ /* 0x000fe200078e0004 */
[----:B------:R-:W-:-:S07]  /*0bc0*/  MOV R24, 0xbe0 ;  /* 0x00000be000187802 */ /* 0x000fce0000000f00 */
[----:B------:R-:W-:Y:S05]  /*0bd0*/  CALL.REL.NOINC `($__internal_0_$__cuda_sm3x_div_rn_noftz_f32_slowpath) ;  /* 0x0000001800347944 */ /* 0x000fea0003c00000 */
[----:B------:R-:W-:-:S07]  /*0be0*/  IMAD.MOV.U32 R5, RZ, RZ, R2 ;  /* 0x000000ffff057224 */ /* 0x000fce00078e0002 */
.L_x_5:
[----:B------:R-:W-:Y:S05]  /*0bf0*/  BSYNC.RECONVERGENT B1 ;  /* 0x0000000000017941 */ /* 0x000fea0003800200 */
.L_x_4:
[-C--:B------:R-:W-:Y:S01]  /*0c00*/  FFMA R23, R20, -R5.reuse, R23 ;  /* 0x8000000514177223 */ /* 0x080fe20000000017 */
[----:B------:R-:W-:Y:S01]  /*0c10*/  FFMA R21, R8, -R5, R21 ;  /* 0x8000000508157223 */ /* 0x000fe20000000015 */
[----:B------:R0:W-:Y:S04]  /*0c20*/  STG.E desc[UR6][R14.64+0x18], R5 ;  /* 0x000018050e007986 */ /* 0x0001e8000c101906 */
[----:B------:R0:W-:Y:S04]  /*0c30*/  STG.E desc[UR6][R14.64+0x1c], R23 ;  /* 0x00001c170e007986 */ /* 0x0001e8000c101906 */
[----:B------:R0:W-:Y:S02]  /*0c40*/  STG.E desc[UR6][R14.64+0x20], R21 ;  /* 0x000020150e007986 */ /* 0x0001e4000c101906 */
.L_x_1:
[----:B------:R-:W-:Y:S05]  /*0c50*/  BSYNC.RECONVERGENT B0 ;  /* 0x0000000000007941 */ /* 0x000fea0003800200 */
.L_x_0:
[----:B-----5:R-:W-:Y:S01]  /*0c60*/  FMNMX R2, RZ, |R27|, !PT ;  /* 0x4000001bff027209 */ /* 0x020fe20007800000 */
[----:B------:R-:W-:Y:S01]  /*0c70*/  IMAD.MOV.U32 R4, RZ, RZ, 0x1 ;  /* 0x00000001ff047424 */ /* 0x000fe200078e00ff */
[----:B------:R-:W-:Y:S02]  /*0c80*/  FSETP.GT.AND P0, PT, |R27|, RZ, PT ;  /* 0x000000ff1b00720b */ /* 0x000fe40003f04200 */
[CC--:B------:R-:W-:Y:S02]  /*0c90*/  FSETP.GT.AND P1, PT, |R25|.reuse, R2.reuse, PT ;  /* 0x000000021900720b */ /* 0x0c0fe40003f24200 */
[----:B------:R-:W-:Y:S02]  /*0ca0*/  SEL R4, R4, 0xffffffff, P0 ;  /* 0xffffffff04047807 */ /* 0x000fe40000000000 */
[----:B------:R-:W-:-:S04]  /*0cb0*/  FSEL R2, |R25|, R2, P1 ;  /* 0x0000000219027208 */ /* 0x000fc80000800200 */
[----:B------:R-:W-:-:S04]  /*0cc0*/  FSETP.GT.AND P2, PT, |R23|, R2, PT ;  /* 0x000000021700720b */ /* 0x000fc80003f44200 */
[----:B------:R-:W-:Y:S02]  /*0cd0*/  FSEL R6, |R23|, R2, P2 ;  /* 0x0000000217067208 */ /* 0x000fe40001000200 */
[----:B------:R-:W-:Y:S02]  /*0ce0*/  SEL R2, R4, 0x1, !P1 ;  /* 0x0000000104027807 */ /* 0x000fe40004800000 */
[----:B------:R-:W-:-:S04]  /*0cf0*/  FSETP.GT.AND P0, PT, |R21|, R6, PT ;  /* 0x000000061500720b */ /* 0x000fc80003f04200 */
[----:B------:R-:W-:-:S04]  /*0d00*/  SEL R2, R2, 0x2, !P0 ;  /* 0x0000000202027807 */ /* 0x000fc80004000000 */
[----:B------:R-:W-:-:S05]  /*0d10*/  SEL R8, R2, 0x2, !P2 ;  /* 0x0000000202087807 */ /* 0x000fca0005000000 */
[----:B------:R-:W-:-:S04]  /*0d20*/  IMAD R3, R8, 0x3, RZ ;  /* 0x0000000308037824 */ /* 0x000fc800078e02ff */
[----:B------:R-:W-:-:S05]  /*0d30*/  IMAD.WIDE R2, R3, 0x4, R14 ;  /* 0x0000000403027825 */ /* 0x000fca00078e020e */
[----:B------:R-:W2:Y:S04]  /*0d40*/  LDG.E R7, desc[UR6][R2.64] ;  /* 0x0000000602077981 */ /* 0x000ea8000c1e1900 */
[----:B--2---:R1:W-:Y:S04]  /*0d50*/  STG.E desc[UR6][R14.64+0xc], R7 ;  /* 0x00000c070e007986 */ /* 0x0043e8000c101906 */
[----:B0-----:R-:W2:Y:S04]  /*0d60*/  LDG.E R21, desc[UR6][R2.64+0x4] ;  /* 0x0000040602157981 */ /* 0x001ea8000c1e1900 */
[----:B------:R0:W-:Y:S01]  /*0d70*/  STG.E desc[UR6][R2.64], R0 ;  /* 0x0000000002007986 */ /* 0x0001e2000c101906 */
[----:B------:R-:W-:-:S04]  /*0d80*/  SEL R4, R4, 0x2, !P1 ;  /* 0x0000000204047807 */ /* 0x000fc80004800000 */
[----:B------:R-:W-:Y:S01]  /*0d90*/  SEL R4, R4, 0x1, !P2 ;  /* 0x0000000104047807 */ /* 0x000fe20005000000 */
[----:B--2---:R2:W-:Y:S04]  /*0da0*/  STG.E desc[UR6][R14.64+0x10], R21 ;  /* 0x000010150e007986 */ /* 0x0045e8000c101906 */
[----:B------:R-:W3:Y:S01]  /*0db0*/  LDG.E R29, desc[UR6][R2.64+0x8] ;  /* 0x00000806021d7981 */ /* 0x000ee2000c1e1900 */
[----:B------:R-:W-:-:S03]  /*0dc0*/  SEL R23, R4, 0x2, !P0 ;  /* 0x0000000204177807 */ /* 0x000fc60004000000 */
[----:B------:R4:W-:Y:S02]  /*0dd0*/  STG.E desc[UR6][R2.64+0x4], R27 ;  /* 0x0000041b02007986 */ /* 0x0009e4000c101906 */
[C---:B------:R-:W-:Y:S02]  /*0de0*/  IMAD.WIDE R4, R23.reuse, 0x4, R14 ;  /* 0x0000000417047825 */ /* 0x040fe400078e020e */
[----:B---3--:R3:W-:Y:S04]  /*0df0*/  STG.E desc[UR6][R14.64+0x14], R29 ;  /* 0x0000141d0e007986 */ /* 0x0087e8000c101906 */
[----:B------:R3:W-:Y:S04]  /*0e00*/  STG.E desc[UR6][R2.64+0x8], R25 ;  /* 0x0000081902007986 */ /* 0x0007e8000c101906 */
[----:B------:R-:W2:Y:S01]  /*0e10*/  LDG.E R24, desc[UR6][R4.64] ;  /* 0x0000000604187981 */ /* 0x000ea2000c1e1900 */
[----:B-1----:R-:W-:-:S05]  /*0e20*/  IADD3 R7, PT, PT, R23, 0x3, RZ ;  /* 0x0000000317077810 */ /* 0x002fca0007ffe0ff */
[----:B------:R-:W-:Y:S01]  /*0e30*/  IMAD.WIDE.U32 R6, R7, 0x4, R14 ;  /* 0x0000000407067825 */ /* 0x000fe200078e000e */
[----:B--2---:R-:W-:Y:S04]  /*0e40*/  STG.E desc[UR6][R14.64+0x4], R24 ;  /* 0x000004180e007986 */ /* 0x004fe8000c101906 */
[----:B------:R-:W-:Y:S04]  /*0e50*/  STG.E desc[UR6][R4.64], R20 ;  /* 0x0000001404007986 */ /* 0x000fe8000c101906 */
[----:B------:R-:W2:Y:S04]  /*0e60*/  LDG.E R28, desc[UR6][R6.64] ;  /* 0x00000006061c7981 */ /* 0x000ea8000c1e1900 */
[----:B0-----:R-:W3:Y:S01]  /*0e70*/  LDG.E R0, desc[UR6][R14.64+0x10] ;  /* 0x000010060e007981 */ /* 0x001ee2000c1e1900 */
[----:B------:R-:W-:-:S04]  /*0e80*/  VIADD R21, R23, 0x6 ;  /* 0x0000000617157836 */ /* 0x000fc80000000000 */
[----:B----4-:R-:W-:Y:S01]  /*0e90*/  IMAD.WIDE.U32 R26, R21, 0x4, R14 ;  /* 0x00000004151a7825 */ /* 0x010fe200078e000e */
[----:B--2---:R-:W-:Y:S04]  /*0ea0*/  STG.E desc[UR6][R14.64+0x10], R28 ;  /* 0x0000101c0e007986 */ /* 0x004fe8000c101906 */
[----:B---3--:R0:W-:Y:S04]  /*0eb0*/  STG.E desc[UR6][R6.64], R0 ;  /* 0x0000000006007986 */ /* 0x0081e8000c101906 */
[----:B------:R-:W2:Y:S04]  /*0ec0*/  LDG.E R29, desc[UR6][R26.64] ;  /* 0x000000061a1d7981 */ /* 0x000ea8000c1e1900 */
[----:B------:R-:W3:Y:S01]  /*0ed0*/  LDG.E R25, desc[UR6][R14.64+0x1c] ;  /* 0x00001c060e197981 */ /* 0x000ee2000c1e1900 */
[----:B------:R-:W-:-:S02]  /*0ee0*/  UMOV UR4, 0xc ;  /* 0x0000000c00047882 */ /* 0x000fc40000000000 */
[----:B------:R-:W-:-:S04]  /*0ef0*/  LEA R8, R8, UR4, 0x2 ;  /* 0x0000000408087c11 */ /* 0x000fc8000f8e10ff */
[C---:B------:R-:W-:Y:S02]  /*0f00*/  ISETP.EQ.AND P5, PT, R8.reuse, RZ, PT ;  /* 0x000000ff0800720c */ /* 0x040fe40003fa2270 */
[C---:B------:R-:W-:Y:S02]  /*0f10*/  ISETP.EQ.AND P4, PT, R8.reuse, 0x4, PT ;  /* 0x000000040800780c */ /* 0x040fe40003f82270 */
[C---:B------:R-:W-:Y:S02]  /*0f20*/  ISETP.EQ.AND P3, PT, R8.reuse, 0x8, PT ;  /* 0x000000080800780c */ /* 0x040fe40003f62270 */
[C---:B------:R-:W-:Y:S01]  /*0f30*/  ISETP.EQ.AND P1, PT, R8.reuse, 0xc, PT ;  /* 0x0000000c0800780c */ /* 0x040fe20003f22270 */
[----:B--2---:R1:W-:Y:S04]  /*0f40*/  STG.E desc[UR6][R14.64+0x1c], R29 ;  /* 0x00001c1d0e007986 */ /* 0x0043e8000c101906 */
[----:B---3--:R1:W-:Y:S04]  /*0f50*/  STG.E desc[UR6][R26.64], R25 ;  /* 0x000000191a007986 */ /* 0x0083e8000c101906 */
[----:B------:R-:W2:Y:S04]  /*0f60*/  LDG.E R3, desc[UR6][R14.64+0x10] ;  /* 0x000010060e037981 */ /* 0x000ea8000c1e1900 */
[----:B------:R1:W5:Y:S04]  /*0f70*/  LDG.E R21, desc[UR6][R14.64+0x20] ;  /* 0x000020060e157981 */ /* 0x000368000c1e1900 */
[----:B------:R1:W5:Y:S01]  /*0f80*/  LDG.E R2, desc[UR6][R14.64+0x1c] ;  /* 0x00001c060e027981 */ /* 0x000362000c1e1900 */
[C---:B------:R-:W-:Y:S01]  /*0f90*/  ISETP.EQ.AND P2, PT, R8.reuse, 0x10, PT ;  /* 0x000000100800780c */ /* 0x040fe20003f42270 */
[----:B0-----:R-:W-:Y:S01]  /*0fa0*/  @P5 IMAD.MOV.U32 R0, RZ, RZ, R19 ;  /* 0x000000ffff005224 */ /* 0x001fe200078e0013 */
[C---:B------:R-:W-:Y:S01]  /*0fb0*/  ISETP.EQ.AND P0, PT, R8.reuse, 0x14, PT ;  /* 0x000000140800780c */ /* 0x040fe20003f02270 */
[----:B------:R-:W-:Y:S01]  /*0fc0*/  @P4 IMAD.MOV.U32 R0, RZ, RZ, R18 ;  /* 0x000000ffff004224 */ /* 0x000fe200078e0012 */
[C---:B------:R-:W-:Y:S01]  /*0fd0*/  ISETP.EQ.AND P6, PT, R8.reuse, 0x18, PT ;  /* 0x000000180800780c */ /* 0x040fe20003fc2270 */
[----:B------:R-:W-:Y:S01]  /*0fe0*/  @P4 IMAD.MOV.U32 R18, RZ, RZ, R12 ;  /* 0x000000ffff124224 */ /* 0x000fe200078e000c */
[-C--:B------:R-:W-:Y:S01]  /*0ff0*/  @P5 MOV R19, R12.reuse ;  /* 0x0000000c00135202 */ /* 0x080fe20000000f00 */
[----:B------:R-:W-:Y:S01]  /*1000*/  @P3 IMAD.MOV.U32 R0, RZ, RZ, R17 ;  /* 0x000000ffff003224 */ /* 0x000fe200078e0011 */
[C---:B------:R-:W-:Y:S01]  /*1010*/  ISETP.EQ.AND P5, PT, R8.reuse, 0x1c, PT ;  /* 0x0000001c0800780c */ /* 0x040fe20003fa2270 */
[----:B------:R-:W-:Y:S01]  /*1020*/  @P1 IMAD.MOV.U32 R0, RZ, RZ, R16 ;  /* 0x000000ffff001224 */ /* 0x000fe200078e0010 */
[----:B------:R-:W-:Y:S01]  /*1030*/  ISETP.EQ.AND P4, PT, R8, 0x20, PT ;  /* 0x000000200800780c */ /* 0x000fe20003f82270 */
[--C-:B------:R-:W-:Y:S01]  /*1040*/  @P3 IMAD.MOV.U32 R17, RZ, RZ, R12.reuse ;  /* 0x000000ffff113224 */ /* 0x100fe200078e000c */
[----:B------:R-:W-:Y:S01]  /*1050*/  SHF.L.U32 R23, R23, 0x2, RZ ;  /* 0x0000000217177819 */ /* 0x000fe200000006ff */
[----:B------:R-:W-:Y:S01]  /*1060*/  @P2 IMAD.MOV.U32 R0, RZ, RZ, R12 ;  /* 0x000000ffff002224 */ /* 0x000fe200078e000c */
[----:B------:R-:W-:Y:S01]  /*1070*/  UMOV UR4, 0x2777579c ;  /* 0x2777579c00047882 */ /* 0x000fe20000000000 */
[----:B------:R-:W-:Y:S01]  /*1080*/  @P0 IMAD.MOV.U32 R0, RZ, RZ, R10 ;  /* 0x000000ffff000224 */ /* 0x000fe200078e000a */
[C---:B------:R-:W-:Y:S01]  /*1090*/  ISETP.EQ.AND P3, PT, R23.reuse, -0x18, PT ;  /* 0xffffffe81700780c */ /* 0x040fe20003f62270 */
[----:B------:R-:W-:Y:S01]  /*10a0*/  @P6 IMAD.MOV.U32 R0, RZ, RZ, R9 ;  /* 0x000000ffff006224 */ /* 0x000fe200078e0009 */
[----:B------:R-:W-:Y:S01]  /*10b0*/  UMOV UR5, 0x37a16c26 ;  /* 0x37a16c2600057882 */ /* 0x000fe20000000000 */
[--C-:B------:R-:W-:Y:S01]  /*10c0*/  @P1 IMAD.MOV.U32 R16, RZ, RZ, R12.reuse ;  /* 0x000000ffff101224 */ /* 0x100fe200078e000c */
[C---:B------:R-:W-:Y:S01]  /*10d0*/  ISETP.EQ.AND P1, PT, R23.reuse, -0x14, PT ;  /* 0xffffffec1700780c */ /* 0x040fe20003f22270 */
[----:B------:R-:W-:Y:S01]  /*10e0*/  @P5 IMAD.MOV.U32 R0, RZ, RZ, R13 ;  /* 0x000000ffff005224 */ /* 0x000fe200078e000d */
[----:B------:R-:W-:Y:S01]  /*10f0*/  BSSY.RECONVERGENT B0, `(.L_x_6) ;  /* 0x0000035000007945 */ /* 0x000fe20003800200 */
[----:B------:R-:W-:Y:S01]  /*1100*/  @P4 IMAD.MOV.U32 R0, RZ, RZ, R11 ;  /* 0x000000ffff004224 */ /* 0x000fe200078e000b */
[----:B------:R-:W-:Y:S01]  /*1110*/  @P4 MOV R11, R12 ;  /* 0x0000000c000b4202 */ /* 0x000fe20000000f00 */
[--C-:B------:R-:W-:Y:S01]  /*1120*/  @P2 IMAD.MOV.U32 R0, RZ, RZ, R12.reuse ;  /* 0x000000ffff002224 */ /* 0x100fe200078e000c */
[C---:B------:R-:W-:Y:S01]  /*1130*/  ISETP.EQ.AND P2, PT, R23.reuse, -0x10, PT ;  /* 0xfffffff01700780c */ /* 0x040fe20003f42270 */
[--C-:B------:R-:W-:Y:S01]  /*1140*/  @P5 IMAD.MOV.U32 R13, RZ, RZ, R12.reuse ;  /* 0x000000ffff0d5224 */ /* 0x100fe200078e000c */
[C---:B------:R-:W-:Y:S01]  /*1150*/  ISETP.EQ.AND P5, PT, R23.reuse, -0x4, PT ;  /* 0xfffffffc1700780c */ /* 0x040fe20003fa2270 */
[--C-:B------:R-:W-:Y:S01]  /*1160*/  @P0 IMAD.MOV.U32 R10, RZ, RZ, R12.reuse ;  /* 0x000000ffff0a0224 */ /* 0x100fe200078e000c */
[----:B------:R-:W-:Y:S01]  /*1170*/  @P3 MOV R8, R19 ;  /* 0x0000001300083202 */ /* 0x000fe20000000f00 */
[----:B------:R-:W-:Y:S01]  /*1180*/  @P6 IMAD.MOV.U32 R9, RZ, RZ, R12 ;  /* 0x000000ffff096224 */ /* 0x000fe200078e000c */
[C---:B------:R-:W-:Y:S01]  /*1190*/  ISETP.EQ.AND P0, PT, R23.reuse, -0xc, PT ;  /* 0xfffffff41700780c */ /* 0x040fe20003f02270 */
[----:B------:R-:W-:Y:S01]  /*11a0*/  @P1 IMAD.MOV.U32 R8, RZ, RZ, R18 ;  /* 0x000000ffff081224 */ /* 0x000fe200078e0012 */
[C---:B------:R-:W-:Y:S01]  /*11b0*/  ISETP.EQ.AND P6, PT, R23.reuse, -0x8, PT ;  /* 0xfffffff81700780c */ /* 0x040fe20003fc2270 */
[--C-:B------:R-:W-:Y:S01]  /*11c0*/  @P3 IMAD.MOV.U32 R19, RZ, RZ, R13.reuse ;  /* 0x000000ffff133224 */ /* 0x100fe200078e000d */
[C---:B------:R-:W-:Y:S01]  /*11d0*/  ISETP.EQ.AND P4, PT, R23.reuse, RZ, PT ;  /* 0x000000ff1700720c */ /* 0x040fe20003f82270 */
[----:B------:R-:W-:Y:S01]  /*11e0*/  @P1 IMAD.MOV.U32 R18, RZ, RZ, R13 ;  /* 0x000000ffff121224 */ /* 0x000fe200078e000d */
[C---:B------:R-:W-:Y:S01]  /*11f0*/  ISETP.EQ.AND P3, PT, R23.reuse, 0x4, PT ;  /* 0x000000041700780c */ /* 0x040fe20003f62270 */
[----:B------:R-:W-:Y:S01]  /*1200*/  @P2 IMAD.MOV.U32 R8, RZ, RZ, R17 ;  /* 0x000000ffff082224 */ /* 0x000fe200078e0011 */
[----:B------:R-:W-:Y:S01]  /*1210*/  ISETP.EQ.AND P1, PT, R23, 0x8, PT ;  /* 0x000000081700780c */ /* 0x000fe20003f22270 */
[----:B------:R-:W-:-:S04]  /*1220*/  @P2 IMAD.MOV.U32 R17, RZ, RZ, R13 ;  /* 0x000000ffff112224 */ /* 0x000fc800078e000d */
[----:B------:R-:W-:Y:S01]  /*1230*/  @P0 IMAD.MOV.U32 R8, RZ, RZ, R16 ;  /* 0x000000ffff080224 */ /* 0x000fe200078e0010 */
[-C--:B------:R-:W-:Y:S01]  /*1240*/  @P0 MOV R16, R13.reuse ;  /* 0x0000000d00100202 */ /* 0x080fe20000000f00 */
[----:B------:R-:W-:Y:S01]  /*1250*/  @P6 IMAD.MOV.U32 R8, RZ, RZ, R0 ;  /* 0x000000ffff086224 */ /* 0x000fe200078e0000 */
[----:B------:R-:W-:Y:S01]  /*1260*/  @P5 MOV R8, R10 ;  /* 0x0000000a00085202 */ /* 0x000fe20000000f00 */
[----:B------:R-:W-:Y:S02]  /*1270*/  @P4 IMAD.MOV.U32 R8, RZ, RZ, R9 ;  /* 0x000000ffff084224 */ /* 0x000fe400078e0009 */
[----:B------:R-:W-:Y:S02]  /*1280*/  @P3 IMAD.MOV.U32 R8, RZ, RZ, R13 ;  /* 0x000000ffff083224 */ /* 0x000fe400078e000d */
[----:B------:R-:W-:Y:S01]  /*1290*/  @P1 IMAD.MOV.U32 R8, RZ, RZ, R11 ;  /* 0x000000ffff081224 */ /* 0x000fe200078e000b */
[----:B------:R-:W-:Y:S01]  /*12a0*/  @P3 MOV R8, R13 ;  /* 0x0000000d00083202 */ /* 0x000fe20000000f00 */
[----:B------:R-:W-:-:S02]  /*12b0*/  @P6 IMAD.MOV.U32 R0, RZ, RZ, R13 ;  /* 0x000000ffff006224 */ /* 0x000fc400078e000d */
[--C-:B------:R-:W-:Y:S02]  /*12c0*/  @P5 IMAD.MOV.U32 R10, RZ, RZ, R13.reuse ;  /* 0x000000ffff0a5224 */ /* 0x100fe400078e000d */
[--C-:B------:R-:W-:Y:S02]  /*12d0*/  @P4 IMAD.MOV.U32 R9, RZ, RZ, R13.reuse ;  /* 0x000000ffff094224 */ /* 0x100fe400078e000d */
[----:B------:R-:W-:Y:S01]  /*12e0*/  @P1 IMAD.MOV.U32 R11, RZ, RZ, R13 ;  /* 0x000000ffff0b1224 */ /* 0x000fe200078e000d */
[----:B--2---:R-:W0:Y:S02]  /*12f0*/  F2F.F64.F32 R4, |R3| ;  /* 0x4000000300047310 */ /* 0x004e240000201800 */
[----:B0-----:R-:W-:-:S14]  /*1300*/  DSETP.GT.AND P2, PT, R4, UR4, PT ;  /* 0x0000000404007e2a */ /* 0x001fdc000bf44000 */
[----:B-1----:R-:W-:Y:S05]  /*1310*/  @!P2 BRA `(.L_x_7) ;  /* 0x000000000048a947 */ /* 0x002fea0003800000 */
        /* <DEDUP_REMOVED lines=9> */
[----:B------:R-:W-:-:S07]  /*13b0*/  MOV R24, 0x13d0 ;  /* 0x000013d000187802 */ /* 0x000fce0000000f00 */
[----:B------:R-:W-:Y:S05]  /*13c0*/  CALL.REL.NOINC `($__internal_0_$__cuda_sm3x_div_rn_noftz_f32_slowpath) ;  /* 0x0000001000387944 */ /* 0x000fea0003c00000 */
[----:B------:R-:W-:-:S07]  /*13d0*/  IMAD.MOV.U32 R4, RZ, RZ, R2 ;  /* 0x000000ffff047224 */ /* 0x000fce00078e0002 */
.L_x_9:
[----:B------:R-:W-:Y:S05]  /*13e0*/  BSYNC.RECONVERGENT B1 ;  /* 0x0000000000017941 */ /* 0x000fea0003800200 */
.L_x_8:
[----:B------:R-:W2:Y:S04]  /*13f0*/  LDG.E R2, desc[UR6][R14.64+0x14] ;  /* 0x000014060e027981 */ /* 0x000ea8000c1e1900 */
[----:B------:R0:W-:Y:S01]  /*1400*/  STG.E desc[UR6][R14.64+0x1c], R4 ;  /* 0x00001c040e007986 */ /* 0x0001e2000c101906 */
[----:B--2---:R-:W-:Y:S01]  /*1410*/  FFMA R21, R2, -R4, R21 ;  /* 0x8000000402157223 */ /* 0x004fe20000000015 */
[----:B------:R-:W-:-:S04]  /*1420*/  IMAD.MOV.U32 R2, RZ, RZ, R4 ;  /* 0x000000ffff027224 */ /* 0x000fc800078e0004 */
[----:B------:R0:W-:Y:S03]  /*1430*/  STG.E desc[UR6][R14.64+0x20], R21 ;  /* 0x000020150e007986 */ /* 0x0001e6000c101906 */
.L_x_7:
[----:B------:R-:W-:Y:S05]  /*1440*/  BSYNC.RECONVERGENT B0 ;  /* 0x0000000000007941 */ /* 0x000fea0003800200 */
.L_x_6:
[----:B------:R-:W-:Y:S01]  /*1450*/  IMAD.MOV.U32 R13, RZ, RZ, 0x2 ;  /* 0x00000002ff0d7424 */ /* 0x000fe200078e00ff */
[----:B-----5:R-:W-:Y:S01]  /*1460*/  FSETP.GT.AND P0, PT, |R21|, RZ, PT ;  /* 0x000000ff1500720b */ /* 0x020fe20003f04200 */
[----:B------:R-:W-:-:S03]  /*1470*/  IMAD.MOV.U32 R6, RZ, RZ, 0x10 ;  /* 0x00000010ff067424 */ /* 0x000fc600078e00ff */
[----:B------:R-:W-:Y:S02]  /*1480*/  SEL R13, R13, 0xffffffff, P0 ;  /* 0xffffffff0d0d7807 */ /* 0x000fe40000000000 */
[----:B------:R-:W-:-:S03]  /*1490*/  SEL R6, R6, 0xfffffff8, P0 ;  /* 0xfffffff806067807 */ /* 0x000fc60000000000 */
[C---:B------:R-:W-:Y:S02]  /*14a0*/  IMAD R5, R13.reuse, 0x3, RZ ;  /* 0x000000030d057824 */ /* 0x040fe400078e02ff */
[----:B------:R-:W-:Y:S02]  /*14b0*/  IMAD.SHL.U32 R3, R13, 0x4, RZ ;  /* 0x000000040d037824 */ /* 0x000fe400078e00ff */
[----:B0-----:R-:W-:-:S03]  /*14c0*/  IMAD.WIDE R4, R5, 0x4, R14 ;  /* 0x0000000405047825 */ /* 0x001fc600078e020e */
[C---:B------:R-:W-:Y:S01]  /*14d0*/  ISETP.EQ.AND P5, PT, R3.reuse, -0xc, PT ;  /* 0xfffffff40300780c */ /* 0x040fe20003fa2270 */
[----:B------:R-:W-:Y:S01]  /*14e0*/  IMAD.MOV R7, RZ, RZ, -R6 ;  /* 0x000000ffff077224 */ /* 0x000fe200078e0a06 */
[----:B------:R-:W2:Y:S01]  /*14f0*/  LDG.E R23, desc[UR6][R4.64] ;  /* 0x0000000604177981 */ /* 0x000ea2000c1e1900 */
[C---:B------:R-:W-:Y:S02]  /*1500*/  ISETP.EQ.AND P4, PT, R3.reuse, -0x8, PT ;  /* 0xfffffff80300780c */ /* 0x040fe40003f82270 */
[C---:B------:R-:W-:Y:S02]  /*1510*/  ISETP.EQ.AND P3, PT, R3.reuse, -0x4, PT ;  /* 0xfffffffc0300780c */ /* 0x040fe40003f62270 */
[C---:B------:R-:W-:Y:S02]  /*1520*/  ISETP.EQ.AND P6, PT, R3.reuse, -0x14, PT ;  /* 0xffffffec0300780c */ /* 0x040fe40003fc2270 */
[----:B------:R-:W-:Y:S02]  /*1530*/  ISETP.EQ.AND P1, PT, R3, -0x10, PT ;  /* 0xfffffff00300780c */ /* 0x000fe40003f22270 */
[----:B------:R-:W-:-:S02]  /*1540*/  IADD3 R25, PT, PT, R13, 0x3, RZ ;  /* 0x000000030d197810 */ /* 0x000fc40007ffe0ff */
[----:B------:R-:W-:Y:S01]  /*1550*/  @P5 MOV R12, R19 ;  /* 0x00000013000c5202 */ /* 0x000fe20000000f00 */
[----:B------:R-:W-:Y:S01]  /*1560*/  @P5 IMAD.MOV.U32 R19, RZ, RZ, R10 ;  /* 0x000000ffff135224 */ /* 0x000fe200078e000a */
[C---:B------:R-:W-:Y:S01]  /*1570*/  ISETP.EQ.AND P2, PT, R3.reuse, -0x18, PT ;  /* 0xffffffe80300780c */ /* 0x040fe20003f42270 */
[----:B------:R-:W-:Y:S01]  /*1580*/  @P4 IMAD.MOV.U32 R12, RZ, RZ, R18 ;  /* 0x000000ffff0c4224 */ /* 0x000fe200078e0012 */
[C---:B------:R-:W-:Y:S01]  /*1590*/  ISETP.EQ.AND P0, PT, R3.reuse, RZ, PT ;  /* 0x000000ff0300720c */ /* 0x040fe20003f02270 */
[--C-:B------:R-:W-:Y:S01]  /*15a0*/  @P4 IMAD.MOV.U32 R18, RZ, RZ, R10.reuse ;  /* 0x000000ffff124224 */ /* 0x100fe200078e000a */
[----:B------:R-:W-:Y:S01]  /*15b0*/  ISETP.EQ.AND P2, PT, R3, 0x4, PT ;  /* 0x000000040300780c */ /* 0x000fe20003f42270 */
[----:B------:R-:W-:Y:S02]  /*15c0*/  @P3 IMAD.MOV.U32 R12, RZ, RZ, R17 ;  /* 0x000000ffff0c3224 */ /* 0x000fe400078e0011 */
[----:B------:R-:W-:Y:S01]  /*15d0*/  @P3 IMAD.MOV.U32 R17, RZ, RZ, R10 ;  /* 0x000000ffff113224 */ /* 0x000fe200078e000a */
[----:B------:R-:W-:-:S02]  /*15e0*/  @P6 MOV R19, R18 ;  /* 0x0000001200136202 */ /* 0x000fc40000000f00 */
[----:B------:R-:W-:Y:S01]  /*15f0*/  IADD3 R6, P6, PT, R4, R7, RZ ;  /* 0x0000000704067210 */ /* 0x000fe20007fde0ff */
[----:B------:R-:W-:Y:S01]  /*1600*/  @P1 IMAD.MOV.U32 R19, RZ, RZ, R17 ;  /* 0x000000ffff131224 */ /* 0x000fe200078e0011 */
[----:B------:R-:W-:Y:S01]  /*1610*/  ISETP.EQ.AND P1, PT, R3, 0x8, PT ;  /* 0x000000080300780c */ /* 0x000fe20003f22270 */
[----:B------:R-:W3:Y:S01]  /*1620*/  LDG.E R17, desc[UR6][R14.64+0x18] ;  /* 0x000018060e117981 */ /* 0x000ee2000c1e1900 */
[----:B------:R-:W-:Y:S01]  /*1630*/  LEA.HI.X.SX32 R7, R7, R5, 0x1, P6 ;  /* 0x0000000507077211 */ /* 0x000fe200030f0eff */
[----:B------:R-:W-:Y:S01]  /*1640*/  IMAD.WIDE.U32 R24, R25, 0x4, R14 ;  /* 0x0000000419187825 */ /* 0x000fe200078e000e */
[----:B------:R-:W-:Y:S02]  /*1650*/  ISETP.EQ.AND P6, PT, R3, 0xc, PT ;  /* 0x0000000c0300780c */ /* 0x000fe40003fc2270 */
[----:B------:R-:W-:Y:S01]  /*1660*/  @P0 MOV R12, R16 ;  /* 0x00000010000c0202 */ /* 0x000fe20000000f00 */
[----:B------:R-:W-:Y:S02]  /*1670*/  @P2 IMAD.MOV.U32 R12, RZ, RZ, R0 ;  /* 0x000000ffff0c2224 */ /* 0x000fe400078e0000 */
[----:B------:R-:W-:-:S04]  /*1680*/  @P0 IMAD.MOV.U32 R16, RZ, RZ, R10 ;  /* 0x000000ffff100224 */ /* 0x000fc800078e000a */
[----:B------:R-:W-:Y:S02]  /*1690*/  @P1 IMAD.MOV.U32 R12, RZ, RZ, R10 ;  /* 0x000000ffff0c1224 */ /* 0x000fe400078e000a */
[----:B------:R-:W-:Y:S02]  /*16a0*/  @P5 IMAD.MOV.U32 R19, RZ, RZ, R16 ;  /* 0x000000ffff135224 */ /* 0x000fe400078e0010 */
[----:B------:R-:W-:Y:S01]  /*16b0*/  @P6 IMAD.MOV.U32 R12, RZ, RZ, R9 ;  /* 0x000000ffff0c6224 */ /* 0x000fe200078e0009 */
[----:B------:R-:W-:-:S13]  /*16c0*/  ISETP.EQ.AND P6, PT, R3, 0x10, PT ;  /* 0x000000100300780c */ /* 0x000fda0003fc2270 */
[----:B------:R-:W-:Y:S01]  /*16d0*/  @P6 IMAD.MOV.U32 R12, RZ, RZ, R8 ;  /* 0x000000ffff0c6224 */ /* 0x000fe200078e0008 */
[----:B------:R-:W-:-:S13]  /*16e0*/  ISETP.EQ.AND P6, PT, R3, 0x14, PT ;  /* 0x000000140300780c */ /* 0x000fda0003fc2270 */
[----:B------:R-:W-:Y:S01]  /*16f0*/  @P6 MOV R12, R11 ;  /* 0x0000000b000c6202 */ /* 0x000fe20000000f00 */
[----:B------:R-:W-:-:S04]  /*1700*/  @P6 IMAD.MOV.U32 R11, RZ, RZ, R10 ;  /* 0x000000ffff0b6224 */ /* 0x000fc800078e000a */
[----:B------:R-:W-:Y:S01]  /*1710*/  @P5 IMAD.MOV.U32 R16, RZ, RZ, R11 ;  /* 0x000000ffff105224 */ /* 0x000fe200078e000b */
[----:B--2---:R-:W-:Y:S04]  /*1720*/  STG.E desc[UR6][R14.64+0x18], R23 ;  /* 0x000018170e007986 */ /* 0x004fe8000c101906 */
[----:B------:R-:W2:Y:S04]  /*1730*/  LDG.E R27, desc[UR6][R4.64+0x4] ;  /* 0x00000406041b7981 */ /* 0x000ea8000c1e1900 */
[----:B---3--:R-:W-:Y:S04]  /*1740*/  STG.E desc[UR6][R4.64], R17 ;  /* 0x0000001104007986 */ /* 0x008fe8000c101906 */
[----:B--2---:R0:W-:Y:S04]  /*1750*/  STG.E desc[UR6][R14.64+0x1c], R27 ;  /* 0x00001c1b0e007986 */ /* 0x0041e8000c101906 */
[----:B------:R-:W2:Y:S04]  /*1760*/  LDG.E R29, desc[UR6][R4.64+0x8] ;  /* 0x00000806041d7981 */ /* 0x000ea8000c1e1900 */
[----:B------:R-:W-:Y:S04]  /*1770*/  STG.E desc[UR6][R4.64+0x4], R2 ;  /* 0x0000040204007986 */ /* 0x000fe8000c101906 */
[----:B--2---:R-:W-:Y:S04]  /*1780*/  STG.E desc[UR6][R14.64+0x20], R29 ;  /* 0x0000201d0e007986 */ /* 0x004fe8000c101906 */
[----:B------:R1:W-:Y:S04]  /*1790*/  STG.E desc[UR6][R4.64+0x8], R21 ;  /* 0x0000081504007986 */ /* 0x0003e8000c101906 */
[----:B------:R-:W2:Y:S04]  /*17a0*/  LDG.E R28, desc[UR6][R6.64] ;  /* 0x00000006061c7981 */ /* 0x000ea8000c1e1900 */
[----:B------:R-:W3:Y:S01]  /*17b0*/  LDG.E R18, desc[UR6][R14.64+0x8] ;  /* 0x000008060e127981 */ /* 0x000ee2000c1e1900 */
[----:B0-----:R-:W-:Y:S01]  /*17c0*/  VIADD R27, R13, 0x6 ;  /* 0x000000060d1b7836 */ /* 0x001fe20000000000 */
[----:B-1----:R-:W0:Y:S02]  /*17d0*/  LDC.64 R20, c[0x0][0x388] ;  /* 0x0000e200ff147b82 */ /* 0x002e240000000a00 */
[----:B--2---:R-:W-:Y:S04]  /*17e0*/  STG.E desc[UR6][R14.64+0x8], R28 ;  /* 0x0000081c0e007986 */ /* 0x004fe8000c101906 */
[----:B---3--:R1:W-:Y:S04]  /*17f0*/  STG.E desc[UR6][R6.64], R18 ;  /* 0x0000001206007986 */ /* 0x0083e8000c101906 */
[----:B------:R-:W2:Y:S04]  /*1800*/  LDG.E R23, desc[UR6][R24.64] ;  /* 0x0000000618177981 */ /* 0x000ea8000c1e1900 */
[----:B------:R-:W3:Y:S01]  /*1810*/  LDG.E R17, desc[UR6][R14.64+0x14] ;  /* 0x000014060e117981 */ /* 0x000ee2000c1e1900 */
[----:B------:R-:W-:-:S04]  /*1820*/  IMAD.WIDE.U32 R26, R27, 0x4, R14 ;  /* 0x000000041b1a7825 */ /* 0x000fc800078e000e */
[----:B------:R-:W-:Y:S01]  /*1830*/  IMAD R5, R22, 0x3, RZ ;  /* 0x0000000316057824 */ /* 0x000fe200078e02ff */
[----:B--2---:R2:W-:Y:S04]  /*1840*/  STG.E desc[UR6][R14.64+0x14], R23 ;  /* 0x000014170e007986 */ /* 0x0045e8000c101906 */
[----:B---3--:R-:W-:Y:S04]  /*1850*/  STG.E desc[UR6][R24.64], R17 ;  /* 0x0000001118007986 */ /* 0x008fe8000c101906 */
[----:B------:R-:W3:Y:S04]  /*1860*/  LDG.E R2, desc[UR6][R26.64] ;  /* 0x000000061a027981 */ /* 0x000ee8000c1e1900 */
[----:B------:R-:W4:Y:S01]  /*1870*/  LDG.E R29, desc[UR6][R14.64+0x20] ;  /* 0x000020060e1d7981 */ /* 0x000f22000c1e1900 */
[----:B0-----:R-:W-:-:S04]  /*1880*/  IMAD.WIDE R20, R5, 0x4, R20 ;  /* 0x0000000405147825 */ /* 0x001fc800078e0214 */
[----:B------:R-:W-:Y:S01]  /*1890*/  IMAD.WIDE R4, R16, 0x4, R20 ;  /* 0x0000000410047825 */ /* 0x000fe200078e0214 */
[----:B---3--:R0:W-:Y:S04]  /*18a0*/  STG.E desc[UR6][R14.64+0x20], R2 ;  /* 0x000020020e007986 */ /* 0x0081e8000c101906 */
[----:B----4-:R3:W-:Y:S04]  /*18b0*/  STG.E desc[UR6][R26.64], R29 ;  /* 0x0000001d1a007986 */ /* 0x0107e8000c101906 */
[----:B------:R4:W3:Y:S01]  /*18c0*/  LDG.E R13, desc[UR6][R4.64] ;  /* 0x00000006040d7981 */ /* 0x0008e2000c1e1900 */
[----:B------:R-:W-:-:S03]  /*18d0*/  @P2 IMAD.MOV.U32 R0, RZ, RZ, R10 ;  /* 0x000000ffff002224 */ /* 0x000fc600078e000a */
[----:B-1----:R-:W3:Y:S01]  /*18e0*/  LDG.E R6, desc[UR6][R14.64+0x20] ;  /* 0x000020060e067981 */ /* 0x002ee2000c1e1900 */
[----:B------:R-:W-:Y:S02]  /*18f0*/  @P4 IMAD.MOV.U32 R19, RZ, RZ, R0 ;  /* 0x000000ffff134224 */ /* 0x000fe400078e0000 */
[----:B------:R-:W-:-:S04]  /*1900*/  @P4 IMAD.MOV.U32 R0, RZ, RZ, R11 ;  /* 0x000000ffff004224 */ /* 0x000fc800078e000b */
[----:B--2---:R-:W-:-:S05]  /*1910*/  IMAD.WIDE R22, R0, 0x4, R20 ;  /* 0x0000000400167825 */ /* 0x004fca00078e0214 */
[----:B------:R-:W2:Y:S01]  /*1920*/  LDG.E R18, desc[UR6][R22.64] ;  /* 0x0000000616127981 */ /* 0x000ea2000c1e1900 */
[----:B------:R-:W-:-:S05]  /*1930*/  @P1 MOV R12, R10 ;  /* 0x0000000a000c1202 */ /* 0x000fca0000000f00 */
[----:B------:R-:W-:Y:S02]  /*1940*/  @P3 IMAD.MOV.U32 R19, RZ, RZ, R12 ;  /* 0x000000ffff133224 */ /* 0x000fe400078e000c */
[----:B------:R-:W-:-:S04]  /*1950*/  @P3 IMAD.MOV.U32 R12, RZ, RZ, R11 ;  /* 0x000000ffff0c3224 */ /* 0x000fc800078e000b */
[----:B----4-:R-:W-:-:S06]  /*1960*/  IMAD.WIDE R4, R12, 0x4, R20 ;  /* 0x000000040c047825 */ /* 0x010fcc00078e0214 */
[----:B------:R-:W4:Y:S01]  /*1970*/  LDG.E R4, desc[UR6][R4.64] ;  /* 0x0000000604047981 */ /* 0x000f22000c1e1900 */
[----:B---3--:R-:W-:-:S13]  /*1980*/  FSETP.NEU.AND P4, PT, R13, RZ, PT ;  /* 0x000000ff0d00720b */ /* 0x008fda0003f8d000 */
[----:B------:R-:W2:Y:S01]  /*1990*/  @P4 LDG.E R7, desc[UR6][R14.64+0xc] ;  /* 0x00000c060e074981 */ /* 0x000ea2000c1e1900 */
[C---:B------:R-:W-:Y:S02]  /*19a0*/  ISETP.EQ.AND P5, PT, R3.reuse, 0xc, PT ;  /* 0x0000000c0300780c */ /* 0x040fe40003fa2270 */
[----:B------:R-:W-:Y:S02]  /*19b0*/  ISETP.EQ.AND P6, PT, R3, 0x10, PT ;  /* 0x000000100300780c */ /* 0x000fe40003fc2270 */
[----:B------:R-:W0:Y:S09]  /*19c0*/  MUFU.RCP R3, R6 ;  /* 0x0000000600037308 */ /* 0x000e320000001000 */
[----:B------:R-:W-:-:S02]  /*19d0*/  @P5 IMAD.MOV.U32 R9, RZ, RZ, R10 ;  /* 0x000000ffff095224 */ /* 0x000fc400078e000a */
[----:B------:R-:W-:-:S03]  /*19e0*/  @P6 IMAD.MOV.U32 R8, RZ, RZ, R10 ;  /* 0x000000ffff086224 */ /* 0x000fc600078e000a */
[----:B------:R-:W-:Y:S01]  /*19f0*/  @P0 MOV R19, R9 ;  /* 0x0000000900130202 */ /* 0x000fe20000000f00 */
[----:B------:R-:W-:Y:S02]  /*1a00*/  @P2 IMAD.MOV.U32 R19, RZ, RZ, R8 ;  /* 0x000000ffff132224 */ /* 0x000fe400078e0008 */
[----:B------:R-:W-:Y:S02]  /*1a10*/  @P1 IMAD.MOV.U32 R19, RZ, RZ, R11 ;  /* 0x000000ffff131224 */ /* 0x000fe400078e000b */
[----:B0-----:R-:W-:Y:S01]  /*1a20*/  FFMA R2, -R6, R3, 1 ;  /* 0x3f80000006027423 */ /* 0x001fe20000000103 */
[----:B------:R-:W-:Y:S01]  /*1a30*/  BSSY.RECONVERGENT B0, `(.L_x_10) ;  /* 0x000003b000007945 */ /* 0x000fe20003800200 */
[----:B------:R-:W-:Y:S01]  /*1a40*/  @P0 MOV R9, R11 ;  /* 0x0000000b00090202 */ /* 0x000fe20000000f00 */
[----:B------:R-:W-:Y:S02]  /*1a50*/  IMAD.MOV.U32 R10, RZ, RZ, R19 ;  /* 0x000000ffff0a7224 */ /* 0x000fe400078e0013 */
[----:B------:R-:W-:-:S02]  /*1a60*/  @P2 IMAD.MOV.U32 R8, RZ, RZ, R11 ;  /* 0x000000ffff082224 */ /* 0x000fc400078e000b */
[----:B------:R-:W-:Y:S02]  /*1a70*/  @P1 IMAD.MOV.U32 R10, RZ, RZ, R11 ;  /* 0x000000ffff0a1224 */ /* 0x000fe400078e000b */
[----:B------:R-:W-:Y:S01]  /*1a80*/  FFMA R11, R3, R2, R3 ;  /* 0x00000002030b7223 */ /* 0x000fe20000000003 */
[----:B----4-:R-:W-:Y:S02]  /*1a90*/  IMAD.MOV.U32 R5, RZ, RZ, R4 ;  /* 0x000000ffff057224 */ /* 0x010fe400078e0004 */
[----:B--2---:R-:W-:Y:S01]  /*1aa0*/  @P4 FFMA R18, R13, -R7, R18 ;  /* 0x800000070d124223 */ /* 0x004fe20000000012 */
[----:B------:R-:W-:-:S04]  /*1ab0*/  @P4 IMAD.MOV.U32 R7, RZ, RZ, 0x1 ;  /* 0x00000001ff074424 */ /* 0x000fc800078e00ff */
[----:B------:R-:W-:-:S04]  /*1ac0*/  @!P4 FSETP.NEU.AND P3, PT, R18, RZ, PT ;  /* 0x000000ff1200c20b */ /* 0x000fc80003f6d000 */
[----:B------:R-:W-:-:S04]  /*1ad0*/  @!P4 SEL R7, RZ, 0x2, !P3 ;  /* 0x00000002ff07c807 */ /* 0x000fc80005800000 */
[----:B------:R-:W-:-:S13]  /*1ae0*/  ISETP.NE.AND P3, PT, R7, RZ, PT ;  /* 0x000000ff0700720c */ /* 0x000fda0003f65270 */
[----:B------:R-:W-:Y:S05]  /*1af0*/  @!P3 BRA `(.L_x_11) ;  /* 0x0000000000b8b947 */ /* 0x000fea0003800000 */
[----:B------:R-:W-:-:S05]  /*1b00*/  IMAD.WIDE.U32 R2, R7, 0x4, R14 ;  /* 0x0000000407027825 */ /* 0x000fca00078e000e */
[----:B------:R-:W2:Y:S01]  /*1b10*/  LDG.E R22, desc[UR6][R2.64+0x14] ;  /* 0x0000140602167981 */ /* 0x000ea2000c1e1900 */
[----:B------:R-:W-:-:S05]  /*1b20*/  VIADD R17, R7, 0xffffffff ;  /* 0xffffffff07117836 */ /* 0x000fca0000000000 */
[----:B------:R-:W-:-:S04]  /*1b30*/  SHF.L.U32 R17, R17, 0x2, RZ ;  /* 0x0000000211117819 */ /* 0x000fc800000006ff */
[C---:B------:R-:W-:Y:S02]  /*1b40*/  ISETP.EQ.AND P0, PT, R17.reuse, RZ, PT ;  /* 0x000000ff1100720c */ /* 0x040fe40003f02270 */
[C---:B------:R-:W-:Y:S02]  /*1b50*/  ISETP.EQ.AND P1, PT, R17.reuse, 0x4, PT ;  /* 0x000000041100780c */ /* 0x040fe40003f22270 */
[C---:B------:R-:W-:Y:S02]  /*1b60*/  ISETP.EQ.AND P2, PT, R17.reuse, 0x8, PT ;  /* 0x000000081100780c */ /* 0x040fe40003f42270 */
[C---:B------:R-:W-:Y:S02]  /*1b70*/  ISETP.EQ.AND P3, PT, R17.reuse, 0xc, PT ;  /* 0x0000000c1100780c */ /* 0x040fe40003f62270 */
[----:B------:R-:W-:-:S05]  /*1b80*/  ISETP.EQ.AND P4, PT, R17, 0x20, PT ;  /* 0x000000201100780c */ /* 0x000fca0003f82270 */
[----:B------:R-:W-:Y:S01]  /*1b90*/  @P0 IMAD.MOV.U32 R19, RZ, RZ, R13 ;  /* 0x000000ffff130224 */ /* 0x000fe200078e000d */
[C---:B------:R-:W-:Y:S01]  /*1ba0*/  ISETP.EQ.AND P0, PT, R17.reuse, 0x10, PT ;  /* 0x000000101100780c */ /* 0x040fe20003f02270 */
[----:B------:R-:W-:Y:S01]  /*1bb0*/  @P1 IMAD.MOV.U32 R19, RZ, RZ, R18 ;  /* 0x000000ffff131224 */ /* 0x000fe200078e0012 */
[C---:B------:R-:W-:Y:S01]  /*1bc0*/  ISETP.EQ.AND P1, PT, R17.reuse, 0x14, PT ;  /* 0x000000141100780c */ /* 0x040fe20003f22270 */
[----:B------:R-:W-:Y:S01]  /*1bd0*/  @P2 IMAD.MOV.U32 R19, RZ, RZ, R4 ;  /* 0x000000ffff132224 */ /* 0x000fe200078e0004 */
[C---:B------:R-:W-:Y:S01]  /*1be0*/  ISETP.EQ.AND P2, PT, R17.reuse, 0x18, PT ;  /* 0x000000181100780c */ /* 0x040fe20003f42270 */
[----:B------:R-:W-:Y:S01]  /*1bf0*/  @P3 IMAD.MOV.U32 R19, RZ, RZ, R16 ;  /* 0x000000ffff133224 */ /* 0x000fe200078e0010 */
[----:B------:R-:W-:-:S07]  /*1c00*/  ISETP.EQ.AND P3, PT, R17, 0x1c, PT ;  /* 0x0000001c1100780c */ /* 0x000fce0003f62270 */
[----:B------:R-:W-:Y:S02]  /*1c10*/  @P0 MOV R19, R0 ;  /* 0x0000000000130202 */ /* 0x000fe40000000f00 */
[----:B------:R-:W-:Y:S01]  /*1c20*/  ISETP.NE.AND P0, PT, R7, 0x2, PT ;  /* 0x000000020700780c */ /* 0x000fe20003f05270 */
[----:B------:R-:W-:Y:S02]  /*1c30*/  @P1 IMAD.MOV.U32 R19, RZ, RZ, R12 ;  /* 0x000000ffff131224 */ /* 0x000fe400078e000c */
[----:B------:R-:W-:Y:S02]  /*1c40*/  @P2 IMAD.MOV.U32 R19, RZ, RZ, R9 ;  /* 0x000000ffff132224 */ /* 0x000fe400078e0009 */
[----:B------:R-:W-:Y:S02]  /*1c50*/  @P3 IMAD.MOV.U32 R19, RZ, RZ, R8 ;  /* 0x000000ffff133224 */ /* 0x000fe400078e0008 */
[----:B------:R-:W-:-:S04]  /*1c60*/  @P4 IMAD.MOV.U32 R19, RZ, RZ, R10 ;  /* 0x000000ffff134224 */ /* 0x000fc800078e000a */
[----:B--2---:R-:W-:Y:S02]  /*1c70*/  FFMA R5, -R22, R19, R5 ;  /* 0x0000001316057223 */ /* 0x004fe40000000105 */
[----:B------:R-:W-:Y:S05]  /*1c80*/  @!P0 BRA `(.L_x_11) ;  /* 0x0000000000548947 */ /* 0x000fea0003800000 */
[----:B------:R-:W2:Y:S01]  /*1c90*/  LDG.E R2, desc[UR6][R2.64+0x18] ;  /* 0x0000180602027981 */ /* 0x000ea2000c1e1900 */
[----:B------:R-:W-:-:S04]  /*1ca0*/  SHF.L.U32 R7, R7, 0x2, RZ ;  /* 0x0000000207077819 */ /* 0x000fc800000006ff */
[C---:B------:R-:W-:Y:S02]  /*1cb0*/  ISETP.EQ.AND P0, PT, R7.reuse, RZ, PT ;  /* 0x000000ff0700720c */ /* 0x040fe40003f02270 */
[C---:B------:R-:W-:Y:S02]  /*1cc0*/  ISETP.EQ.AND P1, PT, R7.reuse, 0x4, PT ;  /* 0x000000040700780c */ /* 0x040fe40003f22270 */
[C---:B------:R-:W-:Y:S02]  /*1cd0*/  ISETP.EQ.AND P2, PT, R7.reuse, 0x8, PT ;  /* 0x000000080700780c */ /* 0x040fe40003f42270 */
[----:B------:R-:W-:-:S07]  /*1ce0*/  ISETP.EQ.AND P3, PT, R7, 0xc, PT ;  /* 0x0000000c0700780c */ /* 0x000fce0003f62270 */
        /* <DEDUP_REMOVED lines=9> */
[----:B------:R-:W-:Y:S01]  /*1d80*/  ISETP.EQ.AND P0, PT, R7, 0x20, PT ;  /* 0x000000200700780c */ /* 0x000fe20003f02270 */
[----:B------:R-:W-:Y:S02]  /*1d90*/  @P1 IMAD.MOV.U32 R17, RZ, RZ, R12 ;  /* 0x000000ffff111224 */ /* 0x000fe400078e000c */
[----:B------:R-:W-:Y:S02]  /*1da0*/  @P2 IMAD.MOV.U32 R17, RZ, RZ, R9 ;  /* 0x000000ffff112224 */ /* 0x000fe400078e0009 */
[----:B------:R-:W-:-:S08]  /*1db0*/  @P3 IMAD.MOV.U32 R17, RZ, RZ, R8 ;  /* 0x000000ffff113224 */ /* 0x000fd000078e0008 */
[----:B------:R-:W-:-:S04]  /*1dc0*/  @P0 IMAD.MOV.U32 R17, RZ, RZ, R10 ;  /* 0x000000ffff110224 */ /* 0x000fc800078e000a */
[----:B--2---:R-:W-:-:S07]  /*1dd0*/  FFMA R5, -R2, R17, R5 ;  /* 0x0000001102057223 */ /* 0x004fce0000000105 */
.L_x_11:
[----:B------:R-:W-:Y:S05]  /*1de0*/  BSYNC.RECONVERGENT B0 ;  /* 0x0000000000007941 */ /* 0x000fea0003800200 */
.L_x_10:
[----:B------:R-:W0:Y:S01]  /*1df0*/  FCHK P0, R5, R6 ;  /* 0x0000000605007302 */ /* 0x000e220000000000 */
[----:B------:R-:W-:Y:S01]  /*1e00*/  FFMA R2, R11, R5, RZ ;  /* 0x000000050b027223 */ /* 0x000fe200000000ff */
[----:B------:R-:W-:Y:S03]  /*1e10*/  BSSY.RECONVERGENT B0, `(.L_x_12) ;  /* 0x0000009000007945 */ /* 0x000fe60003800200 */
[----:B------:R-:W-:-:S04]  /*1e20*/  FFMA R3, -R6, R2, R5 ;  /* 0x0000000206037223 */ /* 0x000fc80000000105 */
[----:B------:R-:W-:Y:S01]  /*1e30*/  FFMA R11, R11, R3, R2 ;  /* 0x000000030b0b7223 */ /* 0x000fe20000000002 */
[----:B0-----:R-:W-:Y:S06]  /*1e40*/  @!P0 BRA `(.L_x_13) ;  /* 0x0000000000148947 */ /* 0x001fec0003800000 */
[----:B------:R-:W-:Y:S01]  /*1e50*/  MOV R2, R5 ;  /* 0x0000000500027202 */ /* 0x000fe20000000f00 */
[----:B------:R-:W-:Y:S01]  /*1e60*/  IMAD.MOV.U32 R3, RZ, RZ, R6 ;  /* 0x000000ffff037224 */ /* 0x000fe200078e0006 */
[----:B------:R-:W-:-:S07]  /*1e70*/  MOV R24, 0x1e90 ;  /* 0x00001e9000187802 */ /* 0x000fce0000000f00 */
[----:B------:R-:W-:Y:S05]  /*1e80*/  CALL.REL.NOINC `($__internal_0_$__cuda_sm3x_div_rn_noftz_f32_slowpath) ;  /* 0x0000000400887944 */ /* 0x000fea0003c00000 */
[----:B------:R-:W-:-:S07]  /*1e90*/  IMAD.MOV.U32 R11, RZ, RZ, R2 ;  /* 0x000000ffff0b7224 */ /* 0x000fce00078e0002 */
.L_x_13:
[----:B------:R-:W-:Y:S05]  /*1ea0*/  BSYNC.RECONVERGENT B0 ;  /* 0x0000000000007941 */ /* 0x000fea0003800200 */
.L_x_12:
[----:B------:R-:W2:Y:S04]  /*1eb0*/  LDG.E R5, desc[UR6][R14.64+0x10] ;  /* 0x000010060e057981 */ /* 0x000ea8000c1e1900 */
[----:B------:R-:W3:Y:S01]  /*1ec0*/  LDG.E R3, desc[UR6][R14.64+0x14] ;  /* 0x000014060e037981 */ /* 0x000ee2000c1e1900 */
[----:B------:R-:W-:Y:S01]  /*1ed0*/  BSSY.RECONVERGENT B0, `(.L_x_14) ;  /* 0x000000e000007945 */ /* 0x000fe20003800200 */
[----:B--2---:R-:W0:Y:S01]  /*1ee0*/  MUFU.RCP R4, R5 ;  /* 0x0000000500047308 */ /* 0x004e220000001000 */
[----:B---3--:R-:W-:-:S07]  /*1ef0*/  FFMA R2, -R3, R11, R18 ;  /* 0x0000000b03027223 */ /* 0x008fce0000000112 */
[----:B------:R-:W1:Y:S01]  /*1f00*/  FCHK P0, R2, R5 ;  /* 0x0000000502007302 */ /* 0x000e620000000000 */
        /* <DEDUP_REMOVED lines=9> */
[----:B------:R-:W-:-:S07]  /*1fa0*/  IMAD.MOV.U32 R18, RZ, RZ, R2 ;  /* 0x000000ffff127224 */ /* 0x000fce00078e0002 */
.L_x_15:
[----:B------:R-:W-:Y:S05]  /*1fb0*/  BSYNC.RECONVERGENT B0 ;  /* 0x0000000000007941 */ /* 0x000fea0003800200 */
.L_x_14:
[----:B------:R-:W2:Y:S04]  /*1fc0*/  LDG.E R5, desc[UR6][R14.64] ;  /* 0x000000060e057981 */ /* 0x000ea8000c1e1900 */
[----:B------:R-:W3:Y:S04]  /*1fd0*/  LDG.E R2, desc[UR6][R14.64+0x4] ;  /* 0x000004060e027981 */ /* 0x000ee8000c1e1900 */
[----:B------:R-:W4:Y:S01]  /*1fe0*/  LDG.E R3, desc[UR6][R14.64+0x8] ;  /* 0x000008060e037981 */ /* 0x000f22000c1e1900 */
[----:B------:R-:W-:Y:S01]  /*1ff0*/  BSSY.RECONVERGENT B0, `(.L_x_16) ;  /* 0x000000f000007945 */ /* 0x000fe20003800200 */
[----:B--2---:R-:W0:Y:S01]  /*2000*/  MUFU.RCP R4, R5 ;  /* 0x0000000500047308 */ /* 0x004e220000001000 */
[----:B---3--:R-:W-:-:S04]  /*2010*/  FFMA R2, -R2, R18, R13 ;  /* 0x0000001202027223 */ /* 0x008fc8000000010d */
[----:B----4-:R-:W-:-:S04]  /*2020*/  FFMA R2, -R3, R11, R2 ;  /* 0x0000000b03027223 */ /* 0x010fc80000000102 */
[----:B------:R-:W1:Y:S01]  /*2030*/  FCHK P0, R2, R5 ;  /* 0x0000000502007302 */ /* 0x000e620000000000 */
[----:B0-----:R-:W-:-:S04]  /*2040*/  FFMA R7, -R5, R4, 1 ;  /* 0x3f80000005077423 */ /* 0x001fc80000000104 */
[----:B------:R-:W-:-:S04]  /*2050*/  FFMA R7, R4, R7, R4 ;  /* 0x0000000704077223 */ /* 0x000fc80000000004 */
[----:B------:R-:W-:-:S04]  /*2060*/  FFMA R4, R2, R7, RZ ;  /* 0x0000000702047223 */ /* 0x000fc800000000ff */
[----:B------:R-:W-:-:S04]  /*2070*/  FFMA R3, -R5, R4, R2 ;  /* 0x0000000405037223 */ /* 0x000fc80000000102 */
[----:B------:R-:W-:Y:S01]  /*2080*/  FFMA R3, R7, R3, R4 ;  /* 0x0000000307037223 */ /* 0x000fe20000000004 */
[----:B-1----:R-:W-:Y:S06]  /*2090*/  @!P0 BRA `(.L_x_17) ;  /* 0x0000000000108947 */ /* 0x002fec0003800000 */
[----:B------:R-:W-:Y:S02]  /*20a0*/  MOV R3, R5 ;  /* 0x0000000500037202 */ /* 0x000fe40000000f00 */
[----:B------:R-:W-:-:S07]  /*20b0*/  MOV R24, 0x20d0 ;  /* 0x000020d000187802 */ /* 0x000fce0000000f00 */
[----:B------:R-:W-:Y:S05]  /*20c0*/  CALL.REL.NOINC `($__internal_0_$__cuda_sm3x_div_rn_noftz_f32_slowpath) ;  /* 0x0000000000f87944 */ /* 0x000fea0003c00000 */
[----:B------:R-:W-:-:S07]  /*20d0*/  IMAD.MOV.U32 R3, RZ, RZ, R2 ;  /* 0x000000ffff037224 */ /* 0x000fce00078e0002 */
.L_x_17:
[----:B------:R-:W-:Y:S05]  /*20e0*/  BSYNC.RECONVERGENT B0 ;  /* 0x0000000000007941 */ /* 0x000fea0003800200 */
.L_x_16:
[----:B------:R-:W-:Y:S02]  /*20f0*/  IMAD.SHL.U32 R2, R9, 0x4, RZ ;  /* 0x0000000409027824 */ /* 0x000fe400078e00ff */
[----:B------:R-:W-:Y:S02]  /*2100*/  IMAD.SHL.U32 R6, R10, 0x4, RZ ;  /* 0x000000040a067824 */ /* 0x000fe400078e00ff */
[----:B------:R-:W-:Y:S01]  /*2110*/  IMAD.SHL.U32 R4, R8, 0x4, RZ ;  /* 0x0000000408047824 */ /* 0x000fe200078e00ff */
[----:B------:R-:W-:Y:S02]  /*2120*/  ISETP.EQ.AND P2, PT, R2, RZ, PT ;  /* 0x000000ff0200720c */ /* 0x000fe40003f42270 */
[----:B------:R-:W-:Y:S02]  /*2130*/  ISETP.EQ.AND P0, PT, R6, RZ, PT ;  /* 0x000000ff0600720c */ /* 0x000fe40003f02270 */
[----:B------:R-:W-:Y:S02]  /*2140*/  ISETP.EQ.AND P4, PT, R2, 0x4, PT ;  /* 0x000000040200780c */ /* 0x000fe40003f82270 */
[----:B------:R-:W-:-:S02]  /*2150*/  ISETP.EQ.AND P5, PT, R4, 0x4, PT ;  /* 0x000000040400780c */ /* 0x000fc40003fa2270 */
[----:B------:R-:W-:Y:S02]  /*2160*/  ISETP.EQ.AND P1, PT, R2, 0x8, PT ;  /* 0x000000080200780c */ /* 0x000fe40003f22270 */
[----:B------:R-:W-:Y:S02]  /*2170*/  ISETP.EQ.AND P3, PT, R4, RZ, PT ;  /* 0x000000ff0400720c */ /* 0x000fe40003f62270 */
[----:B------:R-:W-:Y:S02]  /*2180*/  ISETP.EQ.AND P6, PT, R6, 0x4, PT ;  /* 0x000000040600780c */ /* 0x000fe40003fc2270 */
[----:B------:R-:W-:Y:S01]  /*2190*/  @P2 MOV R5, R3 ;  /* 0x0000000300052202 */ /* 0x000fe20000000f00 */
[----:B------:R-:W-:Y:S01]  /*21a0*/  @P0 IMAD.MOV.U32 R7, RZ, RZ, R3 ;  /* 0x000000ffff070224 */ /* 0x000fe200078e0003 */
[----:B------:R-:W-:Y:S01]  /*21b0*/  ISETP.EQ.AND P2, PT, R4, 0x8, PT ;  /* 0x000000080400780c */ /* 0x000fe20003f42270 */
[--C-:B------:R-:W-:Y:S01]  /*21c0*/  @P4 IMAD.MOV.U32 R5, RZ, RZ, R18.reuse ;  /* 0x000000ffff054224 */ /* 0x100fe200078e0012 */
[----:B------:R-:W-:Y:S01]  /*21d0*/  ISETP.EQ.AND P3, PT, R6, 0x8, PT ;  /* 0x000000080600780c */ /* 0x000fe20003f62270 */
[----:B------:R-:W-:Y:S01]  /*21e0*/  @P5 IMAD.MOV.U32 R3, RZ, RZ, R18 ;  /* 0x000000ffff035224 */ /* 0x000fe200078e0012 */
[----:B------:R-:W-:-:S02]  /*21f0*/  ISETP.EQ.AND P4, PT, R2, 0xc, PT ;  /* 0x0000000c0200780c */ /* 0x000fc40003f82270 */
[----:B------:R-:W-:Y:S02]  /*2200*/  ISETP.EQ.AND P5, PT, R4, 0xc, PT ;  /* 0x0000000c0400780c */ /* 0x000fe40003fa2270 */
[----:B------:R-:W-:Y:S01]  /*2210*/  @P1 MOV R5, R11 ;  /* 0x0000000b00051202 */ /* 0x000fe20000000f00 */
[----:B------:R-:W-:Y:S01]  /*2220*/  @P6 IMAD.MOV.U32 R7, RZ, RZ, R18 ;  /* 0x000000ffff076224 */ /* 0x000fe200078e0012 */
[----:B------:R-:W-:Y:S02]  /*2230*/  ISETP.EQ.AND P0, PT, R2, 0x10, PT ;  /* 0x000000100200780c */ /* 0x000fe40003f02270 */
[----:B------:R-:W-:Y:S01]  /*2240*/  ISETP.EQ.AND P1, PT, R6, 0xc, PT ;  /* 0x0000000c0600780c */ /* 0x000fe20003f22270 */
[--C-:B------:R-:W-:Y:S01]  /*2250*/  @P2 IMAD.MOV.U32 R3, RZ, RZ, R11.reuse ;  /* 0x000000ffff032224 */ /* 0x100fe200078e000b */
[----:B------:R-:W-:Y:S01]  /*2260*/  ISETP.EQ.AND P2, PT, R4, 0x10, PT ;  /* 0x000000100400780c */ /* 0x000fe20003f42270 */
        /* <DEDUP_REMOVED lines=9> */
[----:B------:R-:W-:Y:S01]  /*2300*/  ISETP.EQ.AND P0, PT, R4, 0x18, PT ;  /* 0x000000180400780c */ /* 0x000fe20003f02270 */
[--C-:B------:R-:W-:Y:S01]  /*2310*/  @P2 IMAD.MOV.U32 R3, RZ, RZ, R0.reuse ;  /* 0x000000ffff032224 */ /* 0x100fe200078e0000 */
[C---:B------:R-:W-:Y:S01]  /*2320*/  ISETP.EQ.AND P1, PT, R6.reuse, 0x14, PT ;  /* 0x000000140600780c */ /* 0x040fe20003f22270 */
[----:B------:R-:W-:Y:S01]  /*2330*/  @P3 IMAD.MOV.U32 R7, RZ, RZ, R0 ;  /* 0x000000ffff073224 */ /* 0x000fe200078e0000 */
[----:B------:R-:W-:Y:S01]  /*2340*/  ISETP.EQ.AND P3, PT, R6, 0x18, PT ;  /* 0x000000180600780c */ /* 0x000fe20003f62270 */
[----:B------:R-:W-:Y:S01]  /*2350*/  @P4 IMAD.MOV.U32 R5, RZ, RZ, R12 ;  /* 0x000000ffff054224 */ /* 0x000fe200078e000c */
[----:B------:R-:W-:-:S02]  /*2360*/  ISETP.EQ.AND P2, PT, R2, 0x1c, PT ;  /* 0x0000001c0200780c */ /* 0x000fc40003f42270 */
[----:B------:R-:W-:Y:S01]  /*2370*/  @P5 MOV R3, R12 ;  /* 0x0000000c00035202 */ /* 0x000fe20000000f00 */
[--C-:B------:R-:W-:Y:S01]  /*2380*/  @P6 IMAD.MOV.U32 R5, RZ, RZ, R9.reuse ;  /* 0x000000ffff056224 */ /* 0x100fe200078e0009 */
[----:B------:R-:W-:Y:S02]  /*2390*/  ISETP.EQ.AND P4, PT, R4, 0x1c, PT ;  /* 0x0000001c0400780c */ /* 0x000fe40003f82270 */
[----:B------:R-:W-:Y:S01]  /*23a0*/  ISETP.EQ.AND P5, PT, R6, 0x1c, PT ;  /* 0x0000001c0600780c */ /* 0x000fe20003fa2270 */
[--C-:B------:R-:W-:Y:S01]  /*23b0*/  @P0 IMAD.MOV.U32 R3, RZ, RZ, R9.reuse ;  /* 0x000000ffff030224 */ /* 0x100fe200078e0009 */
[----:B------:R-:W-:Y:S01]  /*23c0*/  ISETP.EQ.AND P6, PT, R2, 0x20, PT ;  /* 0x000000200200780c */ /* 0x000fe20003fc2270 */
[----:B------:R-:W-:Y:S01]  /*23d0*/  @P1 IMAD.MOV.U32 R7, RZ, RZ, R12 ;  /* 0x000000ffff071224 */ /* 0x000fe200078e000c */
[----:B------:R-:W-:Y:S01]  /*23e0*/  ISETP.EQ.AND P0, PT, R4, 0x20, PT ;  /* 0x000000200400780c */ /* 0x000fe20003f02270 */
[----:B------:R-:W-:Y:S01]  /*23f0*/  @P3 IMAD.MOV.U32 R7, RZ, RZ, R9 ;  /* 0x000000ffff073224 */ /* 0x000fe200078e0009 */
[----:B------:R-:W-:-:S02]  /*2400*/  ISETP.EQ.AND P1, PT, R6, 0x20, PT ;  /* 0x000000200600780c */ /* 0x000fc40003f22270 */
[----:B------:R-:W-:-:S03]  /*2410*/  @P2 MOV R5, R8 ;  /* 0x0000000800052202 */ /* 0x000fc60000000f00 */
[--C-:B------:R-:W-:Y:S02]  /*2420*/  @P4 IMAD.MOV.U32 R3, RZ, RZ, R8.reuse ;  /* 0x000000ffff034224 */ /* 0x100fe400078e0008 */
[----:B------:R-:W-:Y:S02]  /*2430*/  @P5 IMAD.MOV.U32 R7, RZ, RZ, R8 ;  /* 0x000000ffff075224 */ /* 0x000fe400078e0008 */
[--C-:B------:R-:W-:Y:S02]  /*2440*/  @P6 IMAD.MOV.U32 R5, RZ, RZ, R10.reuse ;  /* 0x000000ffff056224 */ /* 0x100fe400078e000a */
[----:B------:R-:W-:Y:S02]  /*2450*/  @P0 IMAD.MOV.U32 R3, RZ, RZ, R10 ;  /* 0x000000ffff030224 */ /* 0x000fe400078e000a */
[----:B------:R-:W-:Y:S01]  /*2460*/  @P1 MOV R7, R10 ;  /* 0x0000000a00071202 */ /* 0x000fe20000000f00 */
[----:B------:R-:W-:Y:S04]  /*2470*/  STG.E desc[UR6][R20.64], R5 ;  /* 0x0000000514007986 */ /* 0x000fe8000c101906 */
[----:B------:R-:W-:Y:S04]  /*2480*/  STG.E desc[UR6][R20.64+0x4], R3 ;  /* 0x0000040314007986 */ /* 0x000fe8000c101906 */
[----:B------:R-:W-:Y:S01]  /*2490*/  STG.E desc[UR6][R20.64+0x8], R7 ;  /* 0x0000080714007986 */ /* 0x000fe2000c101906 */
[----:B------:R-:W-:Y:S05]  /*24a0*/  EXIT ;  /* 0x000000000000794d */ /* 0x000fea0003800000 */
        .weak           $__internal_0_$__cuda_sm3x_div_rn_noftz_f32_slowpath
        .type           $__internal_0_$__cuda_sm3x_div_rn_noftz_f32_slowpath,@function
        .size           $__internal_0_$__cuda_sm3x_div_rn_noftz_f32_slowpath,(.L_x_30 - $__internal_0_$__cuda_sm3x_div_rn_noftz_f32_slowpath)
$__internal_0_$__cuda_sm3x_div_rn_noftz_f32_slowpath:
[--C-:B------:R-:W-:Y:S01]  /*24b0*/  SHF.R.U32.HI R7, RZ, 0x17, R3.reuse ;  /* 0x00000017ff077819 */ /* 0x100fe20000011603 */
[----:B------:R-:W-:Y:S01]  /*24c0*/  BSSY.RECONVERGENT B2, `(.L_x_18) ;  /* 0x0000063000027945 */ /* 0x000fe20003800200 */
[----:B------:R-:W-:Y:S01]  /*24d0*/  SHF.R.U32.HI R5, RZ, 0x17, R2 ;  /* 0x00000017ff057819 */ /* 0x000fe20000011602 */
[----:B------:R-:W-:Y:S01]  /*24e0*/  IMAD.MOV.U32 R29, RZ, RZ, R3 ;  /* 0x000000ffff1d7224 */ /* 0x000fe200078e0003 */
[----:B------:R-:W-:Y:S02]  /*24f0*/  LOP3.LUT R7, R7, 0xff, RZ, 0xc0, !PT ;  /* 0x000000ff07077812 */ /* 0x000fe400078ec0ff */
[----:B------:R-:W-:-:S03]  /*2500*/  LOP3.LUT R5, R5, 0xff, RZ, 0xc0, !PT ;  /* 0x000000ff05057812 */ /* 0x000fc600078ec0ff */
[----:B------:R-:W-:Y:S02]  /*2510*/  VIADD R6, R7, 0xffffffff ;  /* 0xffffffff07067836 */ /* 0x000fe40000000000 */
[----:B------:R-:W-:-:S03]  /*2520*/  VIADD R4, R5, 0xffffffff ;  /* 0xffffffff05047836 */ /* 0x000fc60000000000 */
[----:B------:R-:W-:-:S04]  /*2530*/  ISETP.GT.U32.AND P0, PT, R6, 0xfd, PT ;  /* 0x000000fd0600780c */ /* 0x000fc80003f04070 */
[----:B------:R-:W-:-:S13]  /*2540*/  ISETP.GT.U32.OR P0, PT, R4, 0xfd, P0 ;  /* 0x000000fd0400780c */ /* 0x000fda0000704470 */
[----:B------:R-:W-:Y:S01]  /*2550*/  @!P0 IMAD.MOV.U32 R26, RZ, RZ, RZ ;  /* 0x000000ffff1a8224 */ /* 0x000fe200078e00ff */
[----:B------:R-:W-:Y:S06]  /*2560*/  @!P0 BRA `(.L_x_19) ;  /* 0x00000000005c8947 */ /* 0x000fec0003800000 */
[----:B------:R-:W-:Y:S02]  /*2570*/  FSETP.GTU.FTZ.AND P0, PT, |R2|, +INF , PT ;  /* 0x7f8000000200780b */ /* 0x000fe40003f1c200 */
[----:B------:R-:W-:-:S04]  /*2580*/  FSETP.GTU.FTZ.AND P1, PT, |R3|, +INF , PT ;  /* 0x7f8000000300780b */ /* 0x000fc80003f3c200 */
[----:B------:R-:W-:-:S13]  /*2590*/  PLOP3.LUT P0, PT, P0, P1, PT, 0xf8, 0x8f ;  /* 0x00000000008f781c */ /* 0x000fda0000703f70 */
[----:B------:R-:W-:Y:S05]  /*25a0*/  @P0 BRA `(.L_x_20) ;  /* 0x00000004004c0947 */ /* 0x000fea0003800000 */
[----:B------:R-:W-:-:S13]  /*25b0*/  LOP3.LUT P0, RZ, R29, 0x7fffffff, R2, 0xc8, !PT ;  /* 0x7fffffff1dff7812 */ /* 0x000fda000780c802 */
[----:B------:R-:W-:Y:S05]  /*25c0*/  @!P0 BRA `(.L_x_21) ;  /* 0x00000004003c8947 */ /* 0x000fea0003800000 */
[C---:B------:R-:W-:Y:S02]  /*25d0*/  FSETP.NEU.FTZ.AND P0, PT, |R2|.reuse, +INF , PT ;  /* 0x7f8000000200780b */ /* 0x040fe40003f1d200 */
[----:B------:R-:W-:Y:S02]  /*25e0*/  FSETP.NEU.FTZ.AND P2, PT, |R3|, +INF , PT ;  /* 0x7f8000000300780b */ /* 0x000fe40003f5d200 */
[----:B------:R-:W-:-:S11]  /*25f0*/  FSETP.NEU.FTZ.AND P1, PT, |R2|, +INF , PT ;  /* 0x7f8000000200780b */ /* 0x000fd60003f3d200 */
[----:B------:R-:W-:Y:S05]  /*2600*/  @!P2 BRA !P0, `(.L_x_21) ;  /* 0x00000004002ca947 */ /* 0x000fea0004000000 */
[----:B------:R-:W-:-:S04]  /*2610*/  LOP3.LUT P0, RZ, R2, 0x7fffffff, RZ, 0xc0, !PT ;  /* 0x7fffffff02ff7812 */ /* 0x000fc8000780c0ff */
[----:B------:R-:W-:-:S13]  /*2620*/  PLOP3.LUT P0, PT, P2, P0, PT, 0x2f, 0xf2 ;  /* 0x0000000000f2781c */ /* 0x000fda0001700577 */
[----:B------:R-:W-:Y:S05]  /*2630*/  @P0 BRA `(.L_x_22) ;  /* 0x0000000400180947 */ /* 0x000fea0003800000 */
[----:B------:R-:W-:-:S04]  /*2640*/  LOP3.LUT P0, RZ, R29, 0x7fffffff, RZ, 0xc0, !PT ;  /* 0x7fffffff1dff7812 */ /* 0x000fc8000780c0ff */
[----:B------:R-:W-:-:S13]  /*2650*/  PLOP3.LUT P0, PT, P1, P0, PT, 0x2f, 0xf2 ;  /* 0x0000000000f2781c */ /* 0x000fda0000f00577 */
[----:B------:R-:W-:Y:S05]  /*2660*/  @P0 BRA `(.L_x_23) ;  /* 0x0000000400000947 */ /* 0x000fea0003800000 */
[----:B------:R-:W-:Y:S02]  /*2670*/  ISETP.GE.AND P0, PT, R4, RZ, PT ;  /* 0x000000ff0400720c */ /* 0x000fe40003f06270 */
[----:B------:R-:W-:-:S11]  /*2680*/  ISETP.GE.AND P1, PT, R6, RZ, PT ;  /* 0x000000ff0600720c */ /* 0x000fd60003f26270 */
[----:B------:R-:W-:Y:S01]  /*2690*/  @P0 MOV R26, RZ ;  /* 0x000000ff001a0202 */ /* 0x000fe20000000f00 */
[----:B------:R-:W-:Y:S02]  /*26a0*/  @!P0 IMAD.MOV.U32 R26, RZ, RZ, -0x40 ;  /* 0xffffffc0ff1a8424 */ /* 0x000fe400078e00ff */
[----:B------:R-:W-:Y:S01]  /*26b0*/  @!P0 FFMA R2, R2, 1.84467440737095516160e+19, RZ ;  /* 0x5f80000002028823 */ /* 0x000fe200000000ff */
[----:B------:R-:W-:Y:S01]  /*26c0*/  @!P1 FFMA R29, R3, 1.84467440737095516160e+19, RZ ;  /* 0x5f800000031d9823 */ /* 0x000fe200000000ff */
[----:B------:R-:W-:-:S07]  /*26d0*/  @!P1 VIADD R26, R26, 0x40 ;  /* 0x000000401a1a9836 */ /* 0x000fce0000000000 */
.L_x_19:
[----:B------:R-:W-:Y:S01]  /*26e0*/  LEA R28, R7, 0xc0800000, 0x17 ;  /* 0xc0800000071c7811 */ /* 0x000fe200078eb8ff */
[----:B------:R-:W-:Y:S01]  /*26f0*/  VIADD R5, R5, 0xffffff81 ;  /* 0xffffff8105057836 */ /* 0x000fe20000000000 */
[----:B------:R-:W-:Y:S03]  /*2700*/  BSSY.RECONVERGENT B3, `(.L_x_24) ;  /* 0x0000035000037945 */ /* 0x000fe60003800200 */
[----:B------:R-:W-:Y:S01]  /*2710*/  IMAD.IADD R28, R29, 0x1, -R28 ;  /* 0x000000011d1c7824 */ /* 0x000fe200078e0a1c */
[C---:B------:R-:W-:Y:S01]  /*2720*/  IADD3 R7, PT, PT, R5.reuse, 0x7f, -R7 ;  /* 0x0000007f05077810 */ /* 0x040fe20007ffe807 */
[----:B------:R-:W-:Y:S02]  /*2730*/  IMAD R2, R5, -0x800000, R2 ;  /* 0xff80000005027824 */ /* 0x000fe400078e0202 */
[----:B------:R-:W0:Y:S01]  /*2740*/  MUFU.RCP R4, R28 ;  /* 0x0000001c00047308 */ /* 0x000e220000001000 */
[----:B------:R-:W-:-:S04]  /*2750*/  FADD.FTZ R29, -R28, -RZ ;  /* 0x800000ff1c1d7221 */ /* 0x000fc80000010100 */
[----:B0-----:R-:W-:-:S04]  /*2760*/  FFMA R6, R4, R29, 1 ;  /* 0x3f80000004067423 */ /* 0x001fc8000000001d */
[----:B------:R-:W-:-:S04]  /*2770*/  FFMA R4, R4, R6, R4 ;  /* 0x0000000604047223 */ /* 0x000fc80000000004 */
[----:B------:R-:W-:-:S04]  /*2780*/  FFMA R6, R2, R4, RZ ;  /* 0x0000000402067223 */ /* 0x000fc800000000ff */
[----:B------:R-:W-:-:S04]  /*2790*/  FFMA R5, R29, R6, R2 ;  /* 0x000000061d057223 */ /* 0x000fc80000000002 */
[----:B------:R-:W-:-:S04]  /*27a0*/  FFMA R6, R4, R5, R6 ;  /* 0x0000000504067223 */ /* 0x000fc80000000006 */
[----:B------:R-:W-:Y:S01]  /*27b0*/  FFMA R5, R29, R6, R2 ;  /* 0x000000061d057223 */ /* 0x000fe20000000002 */
[----:B------:R-:W-:-:S03]  /*27c0*/  IADD3 R29, PT, PT, R7, R26, RZ ;  /* 0x0000001a071d7210 */ /* 0x000fc60007ffe0ff */
[----:B------:R-:W-:-:S05]  /*27d0*/  FFMA R2, R4, R5, R6 ;  /* 0x0000000504027223 */ /* 0x000fca0000000006 */
[----:B------:R-:W-:-:S04]  /*27e0*/  SHF.R.U32.HI R26, RZ, 0x17, R2 ;  /* 0x00000017ff1a7819 */ /* 0x000fc80000011602 */
[----:B------:R-:W-:-:S05]  /*27f0*/  LOP3.LUT R26, R26, 0xff, RZ, 0xc0, !PT ;  /* 0x000000ff1a1a7812 */ /* 0x000fca00078ec0ff */
[----:B------:R-:W-:-:S04]  /*2800*/  IMAD.IADD R7, R26, 0x1, R29 ;  /* 0x000000011a077824 */ /* 0x000fc800078e021d */
[----:B------:R-:W-:-:S05]  /*2810*/  VIADD R26, R7, 0xffffffff ;  /* 0xffffffff071a7836 */ /* 0x000fca0000000000 */
[----:B------:R-:W-:-:S13]  /*2820*/  ISETP.GE.U32.AND P0, PT, R26, 0xfe, PT ;  /* 0x000000fe1a00780c */ /* 0x000fda0003f06070 */
[----:B------:R-:W-:Y:S05]  /*2830*/  @!P0 BRA `(.L_x_25) ;  /* 0x0000000000808947 */ /* 0x000fea0003800000 */
[----:B------:R-:W-:-:S13]  /*2840*/  ISETP.GT.AND P0, PT, R7, 0xfe, PT ;  /* 0x000000fe0700780c */ /* 0x000fda0003f04270 */
[----:B------:R-:W-:Y:S05]  /*2850*/  @P0 BRA `(.L_x_26) ;  /* 0x00000000006c0947 */ /* 0x000fea0003800000 */
[----:B------:R-:W-:-:S13]  /*2860*/  ISETP.GE.AND P0, PT, R7, 0x1, PT ;  /* 0x000000010700780c */ /* 0x000fda0003f06270 */
[----:B------:R-:W-:Y:S05]  /*2870*/  @P0 BRA `(.L_x_27) ;  /* 0x0000000000740947 */ /* 0x000fea0003800000 */
[----:B------:R-:W-:Y:S02]  /*2880*/  ISETP.GE.AND P0, PT, R7, -0x18, PT ;  /* 0xffffffe80700780c */ /* 0x000fe40003f06270 */
[----:B------:R-:W-:-:S11]  /*2890*/  LOP3.LUT R2, R2, 0x80000000, RZ, 0xc0, !PT ;  /* 0x8000000002027812 */ /* 0x000fd600078ec0ff */
[----:B------:R-:W-:Y:S05]  /*28a0*/  @!P0 BRA `(.L_x_27) ;  /* 0x0000000000688947 */ /* 0x000fea0003800000 */
[CCC-:B------:R-:W-:Y:S01]  /*28b0*/  FFMA.RZ R26, R4.reuse, R5.reuse, R6.reuse ;  /* 0x00000005041a7223 */ /* 0x1c0fe2000000c006 */
[CCC-:B------:R-:W-:Y:S01]  /*28c0*/  FFMA.RP R28, R4.reuse, R5.reuse, R6.reuse ;  /* 0x00000005041c7223 */ /* 0x1c0fe20000008006 */
[----:B------:R-:W-:Y:S01]  /*28d0*/  FFMA.RM R5, R4, R5, R6 ;  /* 0x0000000504057223 */ /* 0x000fe20000004006 */
[C---:B------:R-:W-:Y:S01]  /*28e0*/  VIADD R4, R7.reuse, 0x20 ;  /* 0x0000002007047836 */ /* 0x040fe20000000000 */
[C---:B------:R-:W-:Y:S02]  /*28f0*/  ISETP.NE.AND P2, PT, R7.reuse, RZ, PT ;  /* 0x000000ff0700720c */ /* 0x040fe40003f45270 */
[----:B------:R-:W-:Y:S02]  /*2900*/  LOP3.LUT R26, R26, 0x7fffff, RZ, 0xc0, !PT ;  /* 0x007fffff1a1a7812 */ /* 0x000fe400078ec0ff */
[----:B------:R-:W-:Y:S01]  /*2910*/  ISETP.NE.AND P1, PT, R7, RZ, PT ;  /* 0x000000ff0700720c */ /* 0x000fe20003f25270 */
[----:B------:R-:W-:Y:S01]  /*2920*/  IMAD.MOV R7, RZ, RZ, -R7 ;  /* 0x000000ffff077224 */ /* 0x000fe200078e0a07 */
[----:B------:R-:W-:-:S02]  /*2930*/  LOP3.LUT R29, R26, 0x800000, RZ, 0xfc, !PT ;  /* 0x008000001a1d7812 */ /* 0x000fc400078efcff */
[----:B------:R-:W-:Y:S02]  /*2940*/  FSETP.NEU.FTZ.AND P0, PT, R28, R5, PT ;  /* 0x000000051c00720b */ /* 0x000fe40003f1d000 */
[----:B------:R-:W-:Y:S02]  /*2950*/  SHF.L.U32 R4, R29, R4, RZ ;  /* 0x000000041d047219 */ /* 0x000fe400000006ff */
[----:B------:R-:W-:Y:S02]  /*2960*/  SEL R6, R7, RZ, P2 ;  /* 0x000000ff07067207 */ /* 0x000fe40001000000 */
[----:B------:R-:W-:Y:S02]  /*2970*/  ISETP.NE.AND P1, PT, R4, RZ, P1 ;  /* 0x000000ff0400720c */ /* 0x000fe40000f25270 */
[----:B------:R-:W-:Y:S02]  /*2980*/  SHF.R.U32.HI R29, RZ, R6, R29 ;  /* 0x00000006ff1d7219 */ /* 0x000fe4000001161d */
[----:B------:R-:W-:-:S02]  /*2990*/  PLOP3.LUT P0, PT, P0, P1, PT, 0xf8, 0x8f ;  /* 0x00000000008f781c */ /* 0x000fc40000703f70 */
[----:B------:R-:W-:Y:S02]  /*29a0*/  SHF.R.U32.HI R5, RZ, 0x1, R29 ;  /* 0x00000001ff057819 */ /* 0x000fe4000001161d */
[----:B------:R-:W-:-:S04]  /*29b0*/  SEL R4, RZ, 0x1, !P0 ;  /* 0x00000001ff047807 */ /* 0x000fc80004000000 */
[----:B------:R-:W-:-:S04]  /*29c0*/  LOP3.LUT R4, R4, 0x1, R5, 0xf8, !PT ;  /* 0x0000000104047812 */ /* 0x000fc800078ef805 */
[----:B------:R-:W-:-:S04]  /*29d0*/  LOP3.LUT R4, R4, R29, RZ, 0xc0, !PT ;  /* 0x0000001d04047212 */ /* 0x000fc800078ec0ff */
[----:B------:R-:W-:-:S04]  /*29e0*/  IADD3 R5, PT, PT, R5, R4, RZ ;  /* 0x0000000405057210 */ /* 0x000fc80007ffe0ff */
[----:B------:R-:W-:Y:S01]  /*29f0*/  LOP3.LUT R2, R5, R2, RZ, 0xfc, !PT ;  /* 0x0000000205027212 */ /* 0x000fe200078efcff */
[----:B------:R-:W-:Y:S06]  /*2a00*/  BRA `(.L_x_27) ;  /* 0x0000000000107947 */ /* 0x000fec0003800000 */
.L_x_26:
[----:B------:R-:W-:-:S04]  /*2a10*/  LOP3.LUT R2, R2, 0x80000000, RZ, 0xc0, !PT ;  /* 0x8000000002027812 */ /* 0x000fc800078ec0ff */
[----:B------:R-:W-:Y:S01]  /*2a20*/  LOP3.LUT R2, R2, 0x7f800000, RZ, 0xfc, !PT ;  /* 0x7f80000002027812 */ /* 0x000fe200078efcff */
[----:B------:R-:W-:Y:S06]  /*2a30*/  BRA `(.L_x_27) ;  /* 0x0000000000047947 */ /* 0x000fec0003800000 */
.L_x_25:
[----:B------:R-:W-:-:S07]  /*2a40*/  IMAD R2, R29, 0x800000, R2 ;  /* 0x008000001d027824 */ /* 0x000fce00078e0202 */
.L_x_27:
[----:B------:R-:W-:Y:S05]  /*2a50*/  BSYNC.RECONVERGENT B3 ;  /* 0x0000000000037941 */ /* 0x000fea0003800200 */
.L_x_24:
[----:B------:R-:W-:Y:S05]  /*2a60*/  BRA `(.L_x_28) ;  /* 0x0000000000207947 */ /* 0x000fea0003800000 */
.L_x_23:
[----:B------:R-:W-:-:S04]  /*2a70*/  LOP3.LUT R2, R29, 0x80000000, R2, 0x48, !PT ;  /* 0x800000001d027812 */ /* 0x000fc800078e4802 */
[----:B------:R-:W-:Y:S01]  /*2a80*/  LOP3.LUT R2, R2, 0x7f800000, RZ, 0xfc, !PT ;  /* 0x7f80000002027812 */ /* 0x000fe200078efcff */
[----:B------:R-:W-:Y:S06]  /*2a90*/  BRA `(.L_x_28) ;  /* 0x0000000000147947 */ /* 0x000fec0003800000 */
.L_x_22:
[----:B------:R-:W-:Y:S01]  /*2aa0*/  LOP3.LUT R2, R29, 0x80000000, R2, 0x48, !PT ;  /* 0x800000001d027812 */ /* 0x000fe200078e4802 */
[----:B------:R-:W-:Y:S06]  /*2ab0*/  BRA `(.L_x_28) ;  /* 0x00000000000c7947 */ /* 0x000fec0003800000 */
.L_x_21:
[----:B------:R-:W0:Y:S01]  /*2ac0*/  MUFU.RSQ R2, -QNAN ;  /* 0xffc0000000027908 */ /* 0x000e220000001400 */
[----:B------:R-:W-:Y:S05]  /*2ad0*/  BRA `(.L_x_28) ;  /* 0x0000000000047947 */ /* 0x000fea0003800000 */
.L_x_20:
[----:B------:R-:W-:-:S07]  /*2ae0*/  FADD.FTZ R2, R2, R3 ;  /* 0x0000000302027221 */ /* 0x000fce0000010000 */
.L_x_28:
[----:B------:R-:W-:Y:S05]  /*2af0*/  BSYNC.RECONVERGENT B2 ;  /* 0x0000000000027941 */ /* 0x000fea0003800200 */
.L_x_18:
[----:B------:R-:W-:Y:S02]  /*2b00*/  IMAD.MOV.U32 R4, RZ, RZ, R24 ;  /* 0x000000ffff047224 */ /* 0x000fe400078e0018 */
[----:B------:R-:W-:-:S04]  /*2b10*/  IMAD.MOV.U32 R5, RZ, RZ, 0x0 ;  /* 0x00000000ff057424 */ /* 0x000fc800078e00ff */
[----:B0-----:R-:W-:Y:S05]  /*2b20*/  RET.REL.NODEC R4 `(_Z5solvePfS_i) ;  /* 0xffffffd404347950 */ /* 0x001fea0003c3ffff */
.L_x_29:
[----:B------:R-:W-:-:S00]  /*2b30*/  BRA `(.L_x_29) ;  /* 0xfffffffc00fc7947 */ /* 0x000fc0000383ffff */
[----:B------:R-:W-:-:S00]  /*2b40*/  NOP ;  /* 0x0000000000007918 */ /* 0x000fc00000000000 */
        /* <DEDUP_REMOVED lines=11> */
.L_x_30:


//--------------------- .nv.shared.reserved.0     --------------------------
	.section	.nv.shared.reserved.0,"aw",@nobits
	.weak		__nv_reservedSMEM_offset_0_alias
	.size		__nv_reservedSMEM_offset_0_alias, 0, 64
	.other		__nv_reservedSMEM_offset_0_alias,@"STO_CUDA_RESERVED_SHARED STV_DEFAULT"
__nv_reservedSMEM_offset_0_alias:
	.zero		0
	.zero		64


//--------------------- .nv.constant0._Z5solvePfS_i --------------------------
	.section	.nv.constant0._Z5solvePfS_i,"a",@progbits
	.sectionflags	@""
	.align	4
.nv.constant0._Z5solvePfS_i:
	.zero		916


//--------------------- SYMBOLS --------------------------

	.type		.nv.reservedSmem.offset0,@object
	.size		.nv.reservedSmem.offset0,0x4
